//
// Generated by NVIDIA NVVM Compiler
//
// Compiler Build ID: CL-36424714
// Cuda compilation tools, release 13.0, V13.0.88
// Based on NVVM 20.0.0
//

.version 9.0
.target sm_100
.address_size 64

	// .globl	_Z14JuliaSetKernelP6uchar3iii
.global .align 4 .b8 __cudart_i2opi_f[24] = {65, 144, 67, 60, 153, 149, 98, 219, 192, 221, 52, 245, 209, 87, 39, 252, 41, 21, 68, 78, 110, 131, 249, 162};

.visible .entry _Z14JuliaSetKernelP6uchar3iii(
	.param .u64 .ptr .align 1 _Z14JuliaSetKernelP6uchar3iii_param_0,
	.param .u32 _Z14JuliaSetKernelP6uchar3iii_param_1,
	.param .u32 _Z14JuliaSetKernelP6uchar3iii_param_2,
	.param .u32 _Z14JuliaSetKernelP6uchar3iii_param_3
)
{
	.local .align 4 .b8 	__local_depot0[28];
	.reg .b64 	%SP;
	.reg .b64 	%SPL;
	.reg .pred 	%p<19>;
	.reg .b16 	%rs<3>;
	.reg .b32 	%r<95>;
	.reg .b32 	%f<92>;
	.reg .b64 	%rd<43>;
	.reg .b64 	%fd<16>;

	mov.u64 	%SPL, __local_depot0;
	ld.param.u64 	%rd16, [_Z14JuliaSetKernelP6uchar3iii_param_0];
	ld.param.u32 	%r31, [_Z14JuliaSetKernelP6uchar3iii_param_1];
	add.u64 	%rd1, %SPL, 0;
	mov.u32 	%r32, %ctaid.x;
	mov.u32 	%r33, %ntid.x;
	mov.u32 	%r34, %tid.x;
	mad.lo.s32 	%r1, %r32, %r33, %r34;
	cvt.rn.f32.u32 	%f19, %r34;
	cvt.rn.f32.u32 	%f20, %r33;
	div.rn.f32 	%f21, %f19, %f20;
	cvt.f64.f32 	%fd1, %f21;
	fma.rn.f64 	%fd2, %fd1, 0d4000000000000000, 0dBFF0000000000000;
	cvt.rn.f32.f64 	%f91, %fd2;
	cvt.rn.f32.u32 	%f22, %r32;
	mov.u32 	%r35, %nctaid.x;
	cvt.rn.f32.u32 	%f23, %r35;
	div.rn.f32 	%f24, %f22, %f23;
	cvt.f64.f32 	%fd3, %f24;
	fma.rn.f64 	%fd4, %fd3, 0d4000000000000000, 0dBFF0000000000000;
	cvt.rn.f32.f64 	%f90, %fd4;
	mul.hi.s32 	%r36, %r31, 1374389535;
	shr.u32 	%r37, %r36, 31;
	shr.s32 	%r38, %r36, 5;
	add.s32 	%r39, %r38, %r37;
	mul.lo.s32 	%r40, %r39, 100;
	sub.s32 	%r41, %r31, %r40;
	cvt.rn.f64.s32 	%fd5, %r41;
	div.rn.f64 	%fd6, %fd5, 0d4093100000000000;
	add.f64 	%fd7, %fd6, 0d3FB47AE147AE147B;
	cvt.rn.f32.f64 	%f3, %fd7;
	mul.f32 	%f25, %f3, 0f3F22F983;
	cvt.rni.s32.f32 	%r93, %f25;
	cvt.rn.f32.s32 	%f26, %r93;
	fma.rn.f32 	%f27, %f26, 0fBFC90FDA, %f3;
	fma.rn.f32 	%f28, %f26, 0fB3A22168, %f27;
	fma.rn.f32 	%f89, %f26, 0fA7C234C5, %f28;
	abs.f32 	%f5, %f3;
	setp.ltu.f32 	%p1, %f5, 0f47CE4780;
	mov.u32 	%r89, %r93;
	mov.f32 	%f88, %f89;
	@%p1 bra 	$L__BB0_8;
	setp.neu.f32 	%p2, %f5, 0f7F800000;
	@%p2 bra 	$L__BB0_3;
	mov.f32 	%f31, 0f00000000;
	mul.rn.f32 	%f88, %f3, %f31;
	mov.b32 	%r89, 0;
	bra.uni 	$L__BB0_8;
$L__BB0_3:
	mov.b32 	%r3, %f3;
	shl.b32 	%r43, %r3, 8;
	or.b32  	%r4, %r43, -2147483648;
	mov.b64 	%rd39, 0;
	mov.b32 	%r86, 0;
	mov.u64 	%rd37, __cudart_i2opi_f;
	mov.u64 	%rd38, %rd1;
$L__BB0_4:
	.pragma "nounroll";
	ld.global.nc.u32 	%r44, [%rd37];
	mad.wide.u32 	%rd20, %r44, %r4, %rd39;
	shr.u64 	%rd39, %rd20, 32;
	st.local.u32 	[%rd38], %rd20;
	add.s32 	%r86, %r86, 1;
	add.s64 	%rd38, %rd38, 4;
	add.s64 	%rd37, %rd37, 4;
	setp.ne.s32 	%p3, %r86, 6;
	@%p3 bra 	$L__BB0_4;
	shr.u32 	%r45, %r3, 23;
	st.local.u32 	[%rd1+24], %rd39;
	and.b32  	%r7, %r45, 31;
	and.b32  	%r46, %r45, 224;
	add.s32 	%r47, %r46, -128;
	shr.u32 	%r48, %r47, 5;
	mul.wide.u32 	%rd21, %r48, 4;
	sub.s64 	%rd8, %rd1, %rd21;
	ld.local.u32 	%r87, [%rd8+24];
	ld.local.u32 	%r88, [%rd8+20];
	setp.eq.s32 	%p4, %r7, 0;
	@%p4 bra 	$L__BB0_7;
	shf.l.wrap.b32 	%r87, %r88, %r87, %r7;
	ld.local.u32 	%r49, [%rd8+16];
	shf.l.wrap.b32 	%r88, %r49, %r88, %r7;
$L__BB0_7:
	shr.u32 	%r50, %r87, 30;
	shf.l.wrap.b32 	%r51, %r88, %r87, 2;
	shl.b32 	%r52, %r88, 2;
	shr.u32 	%r53, %r51, 31;
	add.s32 	%r54, %r53, %r50;
	neg.s32 	%r55, %r54;
	setp.lt.s32 	%p5, %r3, 0;
	selp.b32 	%r89, %r55, %r54, %p5;
	xor.b32  	%r56, %r51, %r3;
	shr.s32 	%r57, %r51, 31;
	xor.b32  	%r58, %r57, %r51;
	xor.b32  	%r59, %r57, %r52;
	cvt.u64.u32 	%rd22, %r58;
	shl.b64 	%rd23, %rd22, 32;
	cvt.u64.u32 	%rd24, %r59;
	or.b64  	%rd25, %rd23, %rd24;
	cvt.rn.f64.s64 	%fd8, %rd25;
	mul.f64 	%fd9, %fd8, 0d3BF921FB54442D19;
	cvt.rn.f32.f64 	%f29, %fd9;
	neg.f32 	%f30, %f29;
	setp.lt.s32 	%p6, %r56, 0;
	selp.f32 	%f88, %f30, %f29, %p6;
$L__BB0_8:
	setp.ltu.f32 	%p7, %f5, 0f47CE4780;
	add.s32 	%r61, %r89, 1;
	mul.rn.f32 	%f32, %f88, %f88;
	and.b32  	%r62, %r89, 1;
	setp.eq.b32 	%p8, %r62, 1;
	selp.f32 	%f33, %f88, 0f3F800000, %p8;
	fma.rn.f32 	%f34, %f32, %f33, 0f00000000;
	fma.rn.f32 	%f35, %f32, 0f37CBAC00, 0fBAB607ED;
	selp.f32 	%f36, 0fB94D4153, %f35, %p8;
	selp.f32 	%f37, 0f3C0885E4, 0f3D2AAABB, %p8;
	fma.rn.f32 	%f38, %f36, %f32, %f37;
	selp.f32 	%f39, 0fBE2AAAA8, 0fBEFFFFFF, %p8;
	fma.rn.f32 	%f40, %f38, %f32, %f39;
	fma.rn.f32 	%f41, %f40, %f34, %f33;
	and.b32  	%r63, %r61, 2;
	setp.eq.s32 	%p9, %r63, 0;
	mov.f32 	%f42, 0f00000000;
	sub.f32 	%f43, %f42, %f41;
	selp.f32 	%f9, %f41, %f43, %p9;
	@%p7 bra 	$L__BB0_16;
	setp.neu.f32 	%p10, %f5, 0f7F800000;
	@%p10 bra 	$L__BB0_11;
	mov.f32 	%f46, 0f00000000;
	mul.rn.f32 	%f89, %f3, %f46;
	mov.b32 	%r93, 0;
	bra.uni 	$L__BB0_16;
$L__BB0_11:
	mov.b32 	%r16, %f3;
	shl.b32 	%r65, %r16, 8;
	or.b32  	%r17, %r65, -2147483648;
	mov.b64 	%rd42, 0;
	mov.b32 	%r90, 0;
	mov.u64 	%rd40, __cudart_i2opi_f;
	mov.u64 	%rd41, %rd1;
$L__BB0_12:
	.pragma "nounroll";
	ld.global.nc.u32 	%r66, [%rd40];
	mad.wide.u32 	%rd28, %r66, %r17, %rd42;
	shr.u64 	%rd42, %rd28, 32;
	st.local.u32 	[%rd41], %rd28;
	add.s32 	%r90, %r90, 1;
	add.s64 	%rd41, %rd41, 4;
	add.s64 	%rd40, %rd40, 4;
	setp.ne.s32 	%p11, %r90, 6;
	@%p11 bra 	$L__BB0_12;
	shr.u32 	%r67, %r16, 23;
	st.local.u32 	[%rd1+24], %rd42;
	and.b32  	%r20, %r67, 31;
	and.b32  	%r68, %r67, 224;
	add.s32 	%r69, %r68, -128;
	shr.u32 	%r70, %r69, 5;
	mul.wide.u32 	%rd29, %r70, 4;
	sub.s64 	%rd15, %rd1, %rd29;
	ld.local.u32 	%r91, [%rd15+24];
	ld.local.u32 	%r92, [%rd15+20];
	setp.eq.s32 	%p12, %r20, 0;
	@%p12 bra 	$L__BB0_15;
	shf.l.wrap.b32 	%r91, %r92, %r91, %r20;
	ld.local.u32 	%r71, [%rd15+16];
	shf.l.wrap.b32 	%r92, %r71, %r92, %r20;
$L__BB0_15:
	shr.u32 	%r72, %r91, 30;
	shf.l.wrap.b32 	%r73, %r92, %r91, 2;
	shl.b32 	%r74, %r92, 2;
	shr.u32 	%r75, %r73, 31;
	add.s32 	%r76, %r75, %r72;
	neg.s32 	%r77, %r76;
	setp.lt.s32 	%p13, %r16, 0;
	selp.b32 	%r93, %r77, %r76, %p13;
	xor.b32  	%r78, %r73, %r16;
	shr.s32 	%r79, %r73, 31;
	xor.b32  	%r80, %r79, %r73;
	xor.b32  	%r81, %r79, %r74;
	cvt.u64.u32 	%rd30, %r80;
	shl.b64 	%rd31, %rd30, 32;
	cvt.u64.u32 	%rd32, %r81;
	or.b64  	%rd33, %rd31, %rd32;
	cvt.rn.f64.s64 	%fd10, %rd33;
	mul.f64 	%fd11, %fd10, 0d3BF921FB54442D19;
	cvt.rn.f32.f64 	%f44, %fd11;
	neg.f32 	%f45, %f44;
	setp.lt.s32 	%p14, %r78, 0;
	selp.f32 	%f89, %f45, %f44, %p14;
$L__BB0_16:
	cvt.f64.f32 	%fd12, %f9;
	mul.f64 	%fd13, %fd12, 0dBFE93B645A1CAC08;
	cvt.rn.f32.f64 	%f13, %fd13;
	mul.rn.f32 	%f47, %f89, %f89;
	and.b32  	%r84, %r93, 1;
	setp.eq.b32 	%p15, %r84, 1;
	selp.f32 	%f48, 0f3F800000, %f89, %p15;
	fma.rn.f32 	%f49, %f47, %f48, 0f00000000;
	fma.rn.f32 	%f50, %f47, 0f37CBAC00, 0fBAB607ED;
	selp.f32 	%f51, %f50, 0fB94D4153, %p15;
	selp.f32 	%f52, 0f3D2AAABB, 0f3C0885E4, %p15;
	fma.rn.f32 	%f53, %f51, %f47, %f52;
	selp.f32 	%f54, 0fBEFFFFFF, 0fBE2AAAA8, %p15;
	fma.rn.f32 	%f55, %f53, %f47, %f54;
	fma.rn.f32 	%f56, %f55, %f49, %f48;
	and.b32  	%r85, %r93, 2;
	setp.eq.s32 	%p16, %r85, 0;
	mov.f32 	%f57, 0f00000000;
	sub.f32 	%f58, %f57, %f56;
	selp.f32 	%f59, %f56, %f58, %p16;
	cvt.f64.f32 	%fd14, %f59;
	mul.f64 	%fd15, %fd14, 0d3FE93B645A1CAC08;
	cvt.rn.f32.f64 	%f14, %fd15;
	mov.b32 	%r94, 0;
$L__BB0_17:
	mul.f32 	%f60, %f91, %f91;
	mul.f32 	%f61, %f90, %f90;
	sub.f32 	%f62, %f60, %f61;
	add.f32 	%f63, %f62, %f13;
	mul.f32 	%f64, %f91, %f90;
	fma.rn.f32 	%f65, %f91, %f90, %f64;
	add.f32 	%f66, %f65, %f14;
	mul.f32 	%f67, %f63, %f63;
	mul.f32 	%f68, %f66, %f66;
	sub.f32 	%f69, %f67, %f68;
	add.f32 	%f70, %f69, %f13;
	mul.f32 	%f71, %f63, %f66;
	fma.rn.f32 	%f72, %f63, %f66, %f71;
	add.f32 	%f73, %f72, %f14;
	mul.f32 	%f74, %f70, %f70;
	mul.f32 	%f75, %f73, %f73;
	sub.f32 	%f76, %f74, %f75;
	add.f32 	%f77, %f76, %f13;
	mul.f32 	%f78, %f70, %f73;
	fma.rn.f32 	%f79, %f70, %f73, %f78;
	add.f32 	%f80, %f79, %f14;
	mul.f32 	%f81, %f77, %f77;
	mul.f32 	%f82, %f80, %f80;
	sub.f32 	%f83, %f81, %f82;
	add.f32 	%f91, %f83, %f13;
	mul.f32 	%f84, %f77, %f80;
	fma.rn.f32 	%f85, %f77, %f80, %f84;
	add.f32 	%f90, %f85, %f14;
	add.s32 	%r94, %r94, 4;
	setp.ne.s32 	%p17, %r94, 300;
	@%p17 bra 	$L__BB0_17;
	mul.f32 	%f86, %f90, %f90;
	fma.rn.f32 	%f87, %f91, %f91, %f86;
	setp.lt.f32 	%p18, %f87, 0f40000000;
	selp.s16 	%rs1, -1, 0, %p18;
	cvta.to.global.u64 	%rd34, %rd16;
	mul.wide.s32 	%rd35, %r1, 3;
	add.s64 	%rd36, %rd34, %rd35;
	st.global.u8 	[%rd36], %rs1;
	mov.b16 	%rs2, 0;
	st.global.u8 	[%rd36+1], %rs2;
	st.global.u8 	[%rd36+2], %rs2;
	ret;

}


// ===== COMPILED SASS (sm_100) =====

	.target	sm_100

	.elftype	@"ET_EXEC"


//--------------------- .note.nv.tkinfo           --------------------------
	.section	.note.nv.tkinfo,"",@"SHT_NOTE"
	.sectionflags	@"SHF_NOTE_NV_TKINFO"
	.tkinfo
        /*0018*/ 	.word	0x00000002
        /*0030*/ 	.string	""
        /*0030*/ 	.string	"ptxas"
        /*0030*/ 	.string	"Cuda compilation tools, release 13.0, V13.0.88"
        /*0030*/ 	.string	"Build cuda_13.0.r13.0/compiler.36424714_0"
        /*0030*/ 	.string	"-arch sm_100 -m 64 "



//--------------------- .note.nv.cuinfo           --------------------------
	.section	.note.nv.cuinfo,"",@"SHT_NOTE"
	.sectionflags	@"SHF_NOTE_NV_CUINFO"
        /*0018*/ 	.short	0x0002
        /*001a*/ 	.short	0x0064
        /*001c*/ 	.short	0x0082
	.zero		2


//--------------------- .nv.info                  --------------------------
	.section	.nv.info,"",@"SHT_CUDA_INFO"
	.align	4


	//----- nvinfo : EIATTR_REGCOUNT
	.align		4
        /*0000*/ 	.byte	0x04, 0x2f
        /*0002*/ 	.short	(.L_2 - .L_1)
	.align		4
.L_1:
        /*0004*/ 	.word	index@(_Z14JuliaSetKernelP6uchar3iii)
        /*0008*/ 	.word	0x00000019


	//----- nvinfo : EIATTR_FRAME_SIZE
	.align		4
.L_2:
        /*000c*/ 	.byte	0x04, 0x11
        /*000e*/ 	.short	(.L_4 - .L_3)
	.align		4
.L_3:
        /*0010*/ 	.word	index@($__internal_1_$__cuda_sm3x_div_rn_noftz_f32_slowpath)
        /*0014*/ 	.word	0x00000020


	//----- nvinfo : EIATTR_FRAME_SIZE
	.align		4
.L_4:
        /*0018*/ 	.byte	0x04, 0x11
        /*001a*/ 	.short	(.L_6 - .L_5)
	.align		4
.L_5:
        /*001c*/ 	.word	index@($__internal_0_$__cuda_sm20_div_rn_f64_full)
        /*0020*/ 	.word	0x00000020


	//----- nvinfo : EIATTR_FRAME_SIZE
	.align		4
.L_6:
        /*0024*/ 	.byte	0x04, 0x11
        /*0026*/ 	.short	(.L_8 - .L_7)
	.align		4
.L_7:
        /*0028*/ 	.word	index@(_Z14JuliaSetKernelP6uchar3iii)
        /*002c*/ 	.word	0x00000020


	//----- nvinfo : EIATTR_MIN_STACK_SIZE
	.align		4
.L_8:
        /*0030*/ 	.byte	0x04, 0x12
        /*0032*/ 	.short	(.L_10 - .L_9)
	.align		4
.L_9:
        /*0034*/ 	.word	index@(_Z14JuliaSetKernelP6uchar3iii)
        /*0038*/ 	.word	0x00000020
.L_10:


//--------------------- .nv.compat                --------------------------
	.section	.nv.compat,"",@"SHT_CUDA_COMPAT_INFO"
	.align	4
        /*0000*/ 	.byte	0x02, 0x09, 0x00, 0x00, 0x02, 0x02, 0x01, 0x00, 0x02, 0x05, 0x05, 0x00, 0x03, 0x07, 0x01, 0x01
        /*0010*/ 	.byte	0x02, 0x03, 0x00, 0x00, 0x02, 0x06, 0x01, 0x00, 0x04, 0x0b, 0x08, 0x00, 0x01, 0x00, 0x00, 0x00
        /*0020*/ 	.byte	0x00, 0x00, 0x00, 0x00


//--------------------- .nv.info._Z14JuliaSetKernelP6uchar3iii --------------------------
	.section	.nv.info._Z14JuliaSetKernelP6uchar3iii,"",@"SHT_CUDA_INFO"
	.sectionflags	@""
	.align	4


	//----- nvinfo : EIATTR_CUDA_API_VERSION
	.align		4
        /*0000*/ 	.byte	0x04, 0x37
        /*0002*/ 	.short	(.L_12 - .L_11)
.L_11:
        /*0004*/ 	.word	0x00000082


	//----- nvinfo : EIATTR_KPARAM_INFO
	.align		4
.L_12:
        /*0008*/ 	.byte	0x04, 0x17
        /*000a*/ 	.short	(.L_14 - .L_13)
.L_13:
        /*000c*/ 	.word	0x00000000
        /*0010*/ 	.short	0x0003
        /*0012*/ 	.short	0x0010
        /*0014*/ 	.byte	0x00, 0xf0, 0x11, 0x00


	//----- nvinfo : EIATTR_KPARAM_INFO
	.align		4
.L_14:
        /*0018*/ 	.byte	0x04, 0x17
        /*001a*/ 	.short	(.L_16 - .L_15)
.L_15:
        /*001c*/ 	.word	0x00000000
        /*0020*/ 	.short	0x0002
        /*0022*/ 	.short	0x000c
        /*0024*/ 	.byte	0x00, 0xf0, 0x11, 0x00


	//----- nvinfo : EIATTR_KPARAM_INFO
	.align		4
.L_16:
        /*0028*/ 	.byte	0x04, 0x17
        /*002a*/ 	.short	(.L_18 - .L_17)
.L_17:
        /*002c*/ 	.word	0x00000000
        /*0030*/ 	.short	0x0001
        /*0032*/ 	.short	0x0008
        /*0034*/ 	.byte	0x00, 0xf0, 0x11, 0x00


	//----- nvinfo : EIATTR_KPARAM_INFO
	.align		4
.L_18:
        /*0038*/ 	.byte	0x04, 0x17
        /*003a*/ 	.short	(.L_20 - .L_19)
.L_19:
        /*003c*/ 	.word	0x00000000
        /*0040*/ 	.short	0x0000
        /*0042*/ 	.short	0x0000
        /*0044*/ 	.byte	0x00, 0xf5, 0x21, 0x00


	//----- nvinfo : EIATTR_SPARSE_MMA_MASK
	.align		4
.L_20:
        /*0048*/ 	.byte	0x03, 0x50
        /*004a*/ 	.short	0x0000


	//----- nvinfo : EIATTR_MAXREG_COUNT
	.align		4
        /*004c*/ 	.byte	0x03, 0x1b
        /*004e*/ 	.short	0x00ff


	//----- nvinfo : EIATTR_MERCURY_ISA_VERSION
	.align		4
        /*0050*/ 	.byte	0x03, 0x5f
        /*0052*/ 	.short	0x0101


	//----- nvinfo : EIATTR_VRC_CTA_INIT_COUNT
	.align		4
        /*0054*/ 	.byte	0x02, 0x4a
	.zero		1
	.zero		1


	//----- nvinfo : EIATTR_EXIT_INSTR_OFFSETS
	.align		4
        /*0058*/ 	.byte	0x04, 0x1c
        /*005a*/ 	.short	(.L_22 - .L_21)


	//   ....[0]....
.L_21:
        /*005c*/ 	.word	0x000021c0


	//----- nvinfo : EIATTR_CRS_STACK_SIZE
	.align		4
.L_22:
        /*0060*/ 	.byte	0x04, 0x1e
        /*0062*/ 	.short	(.L_24 - .L_23)
.L_23:
        /*0064*/ 	.word	0x00000000


	//----- nvinfo : EIATTR_CBANK_PARAM_SIZE
	.align		4
.L_24:
        /*0068*/ 	.byte	0x03, 0x19
        /*006a*/ 	.short	0x0014


	//----- nvinfo : EIATTR_PARAM_CBANK
	.align		4
        /*006c*/ 	.byte	0x04, 0x0a
        /*006e*/ 	.short	(.L_26 - .L_25)
	.align		4
.L_25:
        /*0070*/ 	.word	index@(.nv.constant0._Z14JuliaSetKernelP6uchar3iii)
        /*0074*/ 	.short	0x0380
        /*0076*/ 	.short	0x0014


	//----- nvinfo : EIATTR_SW_WAR
	.align		4
.L_26:
        /*0078*/ 	.byte	0x04, 0x36
        /*007a*/ 	.short	(.L_28 - .L_27)
.L_27:
        /*007c*/ 	.word	0x00000008
.L_28:


//--------------------- .nv.callgraph             --------------------------
	.section	.nv.callgraph,"",@"SHT_CUDA_CALLGRAPH"
	.align	4
	.sectionentsize	8
	.align		4
        /*0000*/ 	.word	0x00000000
	.align		4
        /*0004*/ 	.word	0xffffffff
	.align		4
        /*0008*/ 	.word	0x00000000
	.align		4
        /*000c*/ 	.word	0xfffffffe
	.align		4
        /*0010*/ 	.word	0x00000000
	.align		4
        /*0014*/ 	.word	0xfffffffd
	.align		4
        /*0018*/ 	.word	0x00000000
	.align		4
        /*001c*/ 	.word	0xfffffffc


//--------------------- .nv.constant4             --------------------------
	.section	.nv.constant4,"a",@progbits
	.align	8
	.align		8
.nv.constant4:
        /*0000*/ 	.dword	__cudart_i2opi_f


//--------------------- .text._Z14JuliaSetKernelP6uchar3iii --------------------------
	.section	.text._Z14JuliaSetKernelP6uchar3iii,"ax",@progbits
	.align	128
        .global         _Z14JuliaSetKernelP6uchar3iii
        .type           _Z14JuliaSetKernelP6uchar3iii,@function
        .size           _Z14JuliaSetKernelP6uchar3iii,(.L_x_25 - _Z14JuliaSetKernelP6uchar3iii)
        .other          _Z14JuliaSetKernelP6uchar3iii,@"STO_CUDA_ENTRY STV_DEFAULT"
_Z14JuliaSetKernelP6uchar3iii:
.text._Z14JuliaSetKernelP6uchar3iii:
[----:B------:R-:W0:Y:S08]  /*0000*/  LDC R1, c[0x0][0x37c] ;  /* 0x0000df00ff017b82 */ /* 0x000e300000000800 */
[----:B------:R-:W1:Y:S01]  /*0010*/  LDC R6, c[0x0][0x360] ;  /* 0x0000d800ff067b82 */ /* 0x000e620000000800 */
[----:B------:R-:W2:Y:S01]  /*0020*/  S2R R9, SR_TID.X ;  /* 0x0000000000097919 */ /* 0x000ea20000002100 */
[----:B------:R-:W-:Y:S01]  /*0030*/  BSSY.RECONVERGENT B0, `(.L_x_0) ;  /* 0x0000010000007945 */ /* 0x000fe20003800200 */
[----:B0-----:R-:W-:-:S05]  /*0040*/  IADD3 R1, PT, PT, R1, -0x20, RZ ;  /* 0xffffffe001017810 */ /* 0x001fca0007ffe0ff */
[----:B------:R-:W0:Y:S01]  /*0050*/  S2UR UR4, SR_CTAID.X ;  /* 0x00000000000479c3 */ /* 0x000e220000002500 */
[----:B-1----:R-:W-:-:S04]  /*0060*/  I2FP.F32.U32 R3, R6 ;  /* 0x0000000600037245 */ /* 0x002fc80000201000 */
[----:B------:R-:W1:Y:S01]  /*0070*/  MUFU.RCP R2, R3 ;  /* 0x0000000300027308 */ /* 0x000e620000001000 */
[----:B--2---:R-:W-:-:S07]  /*0080*/  I2FP.F32.U32 R0, R9 ;  /* 0x0000000900007245 */ /* 0x004fce0000201000 */
[----:B------:R-:W2:Y:S01]  /*0090*/  FCHK P0, R0, R3 ;  /* 0x0000000300007302 */ /* 0x000ea20000000000 */
[----:B-1----:R-:W-:-:S04]  /*00a0*/  FFMA R5, -R3, R2, 1 ;  /* 0x3f80000003057423 */ /* 0x002fc80000000102 */
[----:B------:R-:W-:Y:S01]  /*00b0*/  FFMA R7, R2, R5, R2 ;  /* 0x0000000502077223 */ /* 0x000fe20000000002 */
[----:B0-----:R-:W-:-:S03]  /*00c0*/  IMAD R5, R6, UR4, R9 ;  /* 0x0000000406057c24 */ /* 0x001fc6000f8e0209 */
[----:B------:R-:W-:-:S04]  /*00d0*/  FFMA R2, R0, R7, RZ ;  /* 0x0000000700027223 */ /* 0x000fc800000000ff */
[----:B------:R-:W-:-:S04]  /*00e0*/  FFMA R4, -R3, R2, R0 ;  /* 0x0000000203047223 */ /* 0x000fc80000000100 */
[----:B------:R-:W-:Y:S01]  /*00f0*/  FFMA R4, R7, R4, R2 ;  /* 0x0000000407047223 */ /* 0x000fe20000000002 */
[----:B--2---:R-:W-:Y:S06]  /*0100*/  @!P0 BRA `(.L_x_1) ;  /* 0x0000000000088947 */ /* 0x004fec0003800000 */
[----:B------:R-:W-:-:S07]  /*0110*/  MOV R2, 0x130 ;  /* 0x0000013000027802 */ /* 0x000fce0000000f00 */
[----:B------:R-:W-:Y:S05]  /*0120*/  CALL.REL.NOINC `($__internal_1_$__cuda_sm3x_div_rn_noftz_f32_slowpath) ;  /* 0x00000024005c7944 */ /* 0x000fea0003c00000 */
.L_x_1:
[----:B------:R-:W-:Y:S05]  /*0130*/  BSYNC.RECONVERGENT B0 ;  /* 0x0000000000007941 */ /* 0x000fea0003800200 */
.L_x_0:
[----:B------:R-:W0:Y:S01]  /*0140*/  LDCU UR5, c[0x0][0x370] ;  /* 0x00006e00ff0577ac */ /* 0x000e220008000800 */
[----:B------:R-:W1:Y:S01]  /*0150*/  F2F.F64.F32 R2, R4 ;  /* 0x0000000400027310 */ /* 0x000e620000201800 */
[----:B------:R-:W-:Y:S01]  /*0160*/  HFMA2 R6, -RZ, RZ, 0, 0 ;  /* 0x00000000ff067431 */ /* 0x000fe200000001ff */
[----:B------:R-:W-:Y:S02]  /*0170*/  MOV R7, 0x40000000 ;  /* 0x4000000000077802 */ /* 0x000fe40000000f00 */
[----:B------:R-:W-:-:S04]  /*0180*/  I2FP.F32.U32 R0, UR4 ;  /* 0x0000000400007c45 */ /* 0x000fc80008201000 */
[----:B-1----:R-:W-:Y:S01]  /*0190*/  DFMA R2, R2, R6, -1 ;  /* 0xbff000000202742b */ /* 0x002fe20000000006 */
[----:B0-----:R-:W-:-:S04]  /*01a0*/  I2FP.F32.U32 R9, UR5 ;  /* 0x0000000500097c45 */ /* 0x001fc80008201000 */
[----:B------:R-:W0:Y:S08]  /*01b0*/  MUFU.RCP R8, R9 ;  /* 0x0000000900087308 */ /* 0x000e300000001000 */
[----:B------:R-:W1:Y:S08]  /*01c0*/  FCHK P0, R0, R9 ;  /* 0x0000000900007302 */ /* 0x000e700000000000 */
[----:B------:R2:W3:Y:S01]  /*01d0*/  F2F.F32.F64 R7, R2 ;  /* 0x0000000200077310 */ /* 0x0004e20000301000 */
[----:B0-----:R-:W-:-:S04]  /*01e0*/  FFMA R11, -R9, R8, 1 ;  /* 0x3f800000090b7423 */ /* 0x001fc80000000108 */
[----:B------:R-:W-:-:S04]  /*01f0*/  FFMA R11, R8, R11, R8 ;  /* 0x0000000b080b7223 */ /* 0x000fc80000000008 */
[----:B------:R-:W-:-:S04]  /*0200*/  FFMA R6, R0, R11, RZ ;  /* 0x0000000b00067223 */ /* 0x000fc800000000ff */
[----:B------:R-:W-:-:S04]  /*0210*/  FFMA R4, -R9, R6, R0 ;  /* 0x0000000609047223 */ /* 0x000fc80000000100 */
[----:B------:R-:W-:Y:S01]  /*0220*/  FFMA R4, R11, R4, R6 ;  /* 0x000000040b047223 */ /* 0x000fe20000000006 */
[----:B-123--:R-:W-:Y:S06]  /*0230*/  @!P0 BRA `(.L_x_2) ;  /* 0x00000000000c8947 */ /* 0x00efec0003800000 */
[----:B------:R-:W-:Y:S02]  /*0240*/  MOV R3, R9 ;  /* 0x0000000900037202 */ /* 0x000fe40000000f00 */
[----:B------:R-:W-:-:S07]  /*0250*/  MOV R2, 0x270 ;  /* 0x0000027000027802 */ /* 0x000fce0000000f00 */
[----:B------:R-:W-:Y:S05]  /*0260*/  CALL.REL.NOINC `($__internal_1_$__cuda_sm3x_div_rn_noftz_f32_slowpath) ;  /* 0x00000024000c7944 */ /* 0x000fea0003c00000 */
.L_x_2:
[----:B------:R-:W0:Y:S01]  /*0270*/  MUFU.RCP64H R3, 1220 ;  /* 0x4093100000037908 */ /* 0x000e220000001800 */
[----:B------:R-:W1:Y:S01]  /*0280*/  LDCU UR6, c[0x0][0x388] ;  /* 0x00007100ff0677ac */ /* 0x000e620008000800 */
[----:B------:R-:W-:Y:S02]  /*0290*/  MOV R10, 0x0 ;  /* 0x00000000000a7802 */ /* 0x000fe40000000f00 */
[----:B------:R-:W-:Y:S02]  /*02a0*/  MOV R11, 0x40931000 ;  /* 0x40931000000b7802 */ /* 0x000fe40000000f00 */
[----:B------:R-:W-:-:S06]  /*02b0*/  MOV R2, 0x1 ;  /* 0x0000000100027802 */ /* 0x000fcc0000000f00 */
[----:B0-----:R-:W-:Y:S01]  /*02c0*/  DFMA R8, R2, -R10, 1 ;  /* 0x3ff000000208742b */ /* 0x001fe2000000080a */
[----:B-1----:R-:W-:-:S04]  /*02d0*/  UIMAD.WIDE UR4, UR6, 0x51eb851f, URZ ;  /* 0x51eb851f060478a5 */ /* 0x002fc8000f8e02ff */
[----:B------:R-:W-:-:S03]  /*02e0*/  USHF.R.U32.HI UR4, URZ, 0x1f, UR5 ;  /* 0x0000001fff047899 */ /* 0x000fc60008011605 */
[----:B------:R-:W-:Y:S01]  /*02f0*/  DFMA R8, R8, R8, R8 ;  /* 0x000000080808722b */ /* 0x000fe20000000008 */
[----:B------:R-:W-:-:S04]  /*0300*/  ULEA.HI.SX32 UR4, UR5, UR4, 0x1b ;  /* 0x0000000405047291 */ /* 0x000fc8000f8fdaff */
[----:B------:R-:W-:-:S03]  /*0310*/  UIMAD UR4, UR4, -0x64, UR6 ;  /* 0xffffff9c040478a4 */ /* 0x000fc6000f8e0206 */
[----:B------:R-:W-:-:S06]  /*0320*/  DFMA R2, R2, R8, R2 ;  /* 0x000000080202722b */ /* 0x000fcc0000000002 */
[----:B------:R-:W0:Y:S02]  /*0330*/  I2F.F64 R8, UR4 ;  /* 0x0000000400087d12 */ /* 0x000e240008201c00 */
[----:B------:R-:W-:-:S08]  /*0340*/  DFMA R10, R2, -R10, 1 ;  /* 0x3ff00000020a742b */ /* 0x000fd0000000080a */
[----:B------:R-:W-:Y:S02]  /*0350*/  DFMA R2, R2, R10, R2 ;  /* 0x0000000a0202722b */ /* 0x000fe40000000002 */
[----:B------:R-:W1:Y:S01]  /*0360*/  F2F.F64.F32 R10, R4 ;  /* 0x00000004000a7310 */ /* 0x000e620000201800 */
[----:B0-----:R-:W-:-:S05]  /*0370*/  FSETP.GEU.AND P1, PT, |R9|, 6.5827683646048100446e-37, PT ;  /* 0x036000000900780b */ /* 0x001fca0003f2e200 */
[----:B------:R-:W-:-:S08]  /*0380*/  DMUL R12, R8, R2 ;  /* 0x00000002080c7228 */ /* 0x000fd00000000000 */
[----:B------:R-:W-:-:S08]  /*0390*/  DFMA R14, R12, -1220, R8 ;  /* 0xc09310000c0e782b */ /* 0x000fd00000000008 */
[----:B------:R-:W-:Y:S01]  /*03a0*/  DFMA R2, R2, R14, R12 ;  /* 0x0000000e0202722b */ /* 0x000fe2000000000c */
[----:B------:R-:W-:Y:S02]  /*03b0*/  MOV R12, 0x0 ;  /* 0x00000000000c7802 */ /* 0x000fe40000000f00 */
[----:B------:R-:W-:-:S06]  /*03c0*/  MOV R13, 0x40000000 ;  /* 0x40000000000d7802 */ /* 0x000fcc0000000f00 */
[----:B-1----:R-:W-:Y:S01]  /*03d0*/  DFMA R10, R10, R12, -1 ;  /* 0xbff000000a0a742b */ /* 0x002fe2000000000c */
[----:B------:R-:W-:-:S05]  /*03e0*/  FFMA R0, RZ, 4.595703125, R3 ;  /* 0x40931000ff007823 */ /* 0x000fca0000000003 */
[----:B------:R-:W-:-:S04]  /*03f0*/  FSETP.GT.AND P0, PT, |R0|, 1.469367938527859385e-39, PT ;  /* 0x001000000000780b */ /* 0x000fc80003f04200 */
[----:B------:R0:W1:Y:S09]  /*0400*/  F2F.F32.F64 R10, R10 ;  /* 0x0000000a000a7310 */ /* 0x0000720000301000 */
[----:B------:R-:W-:Y:S05]  /*0410*/  @P0 BRA P1, `(.L_x_3) ;  /* 0x0000000000100947 */ /* 0x000fea0000800000 */
[----:B------:R-:W-:-:S07]  /*0420*/  MOV R0, 0x440 ;  /* 0x0000044000007802 */ /* 0x000fce0000000f00 */
[----:B01----:R-:W-:Y:S05]  /*0430*/  CALL.REL.NOINC `($__internal_0_$__cuda_sm20_div_rn_f64_full) ;  /* 0x0000001c00647944 */ /* 0x003fea0003c00000 */
[----:B------:R-:W-:Y:S02]  /*0440*/  MOV R2, R16 ;  /* 0x0000001000027202 */ /* 0x000fe40000000f00 */
[----:B------:R-:W-:-:S07]  /*0450*/  MOV R3, R17 ;  /* 0x0000001100037202 */ /* 0x000fce0000000f00 */
.L_x_3:
[----:B------:R-:W-:Y:S01]  /*0460*/  UMOV UR4, 0x47ae147b ;  /* 0x47ae147b00047882 */ /* 0x000fe20000000000 */
[----:B------:R-:W-:Y:S01]  /*0470*/  UMOV UR5, 0x3fb47ae1 ;  /* 0x3fb47ae100057882 */ /* 0x000fe20000000000 */
[----:B------:R-:W2:Y:S01]  /*0480*/  LDCU.64 UR6, c[0x0][0x358] ;  /* 0x00006b00ff0677ac */ /* 0x000ea20008000a00 */
[----:B------:R-:W-:-:S06]  /*0490*/  DADD R2, R2, UR4 ;  /* 0x0000000402027e29 */ /* 0x000fcc0008000000 */
[----:B0-----:R-:W0:Y:S02]  /*04a0*/  F2F.F32.F64 R11, R2 ;  /* 0x00000002000b7310 */ /* 0x001e240000301000 */
[C---:B0-----:R-:W-:Y:S01]  /*04b0*/  FMUL R0, R11.reuse, 0.63661974668502807617 ;  /* 0x3f22f9830b007820 */ /* 0x041fe20000400000 */
[----:B------:R-:W-:-:S05]  /*04c0*/  FSETP.GE.AND P0, PT, |R11|, 105615, PT ;  /* 0x47ce47800b00780b */ /* 0x000fca0003f06200 */
[----:B------:R-:W0:Y:S02]  /*04d0*/  F2I.NTZ R0, R0 ;  /* 0x0000000000007305 */ /* 0x000e240000203100 */
[-C--:B0-----:R-:W-:Y:S02]  /*04e0*/  I2FP.F32.S32 R4, R0.reuse ;  /* 0x0000000000047245 */ /* 0x081fe40000201400 */
[----:B------:R-:W-:-:S03]  /*04f0*/  MOV R14, R0 ;  /* 0x00000000000e7202 */ /* 0x000fc60000000f00 */
[----:B------:R-:W-:-:S04]  /*0500*/  FFMA R9, R4, -1.5707962512969970703, R11 ;  /* 0xbfc90fda04097823 */ /* 0x000fc8000000000b */
[----:B------:R-:W-:-:S04]  /*0510*/  FFMA R9, R4, -7.5497894158615963534e-08, R9 ;  /* 0xb3a2216804097823 */ /* 0x000fc80000000009 */
[----:B------:R-:W-:-:S05]  /*0520*/  FFMA R13, R4, -5.3903029534742383927e-15, R9 ;  /* 0xa7c234c5040d7823 */ /* 0x000fca0000000009 */
[----:B------:R-:W-:Y:S01]  /*0530*/  MOV R4, R13 ;  /* 0x0000000d00047202 */ /* 0x000fe20000000f00 */
[----:B--2---:R-:W-:Y:S06]  /*0540*/  @!P0 BRA `(.L_x_4) ;  /* 0x0000000000dc8947 */ /* 0x004fec0003800000 */
[----:B------:R-:W-:-:S13]  /*0550*/  FSETP.NEU.AND P0, PT, |R11|, +INF , PT ;  /* 0x7f8000000b00780b */ /* 0x000fda0003f0d200 */
[----:B------:R-:W-:Y:S01]  /*0560*/  @!P0 FMUL R4, RZ, R11 ;  /* 0x0000000bff048220 */ /* 0x000fe20000400000 */
[----:B------:R-:W-:Y:S01]  /*0570*/  @!P0 MOV R0, RZ ;  /* 0x000000ff00008202 */ /* 0x000fe20000000f00 */
[----:B------:R-:W-:Y:S06]  /*0580*/  @!P0 BRA `(.L_x_4) ;  /* 0x0000000000cc8947 */ /* 0x000fec0003800000 */
[----:B------:R-:W-:Y:S01]  /*0590*/  SHF.L.U32 R2, R11, 0x8, RZ ;  /* 0x000000080b027819 */ /* 0x000fe200000006ff */
[----:B------:R-:W-:Y:S01]  /*05a0*/  HFMA2 R17, -RZ, RZ, 0, 0 ;  /* 0x00000000ff117431 */ /* 0x000fe200000001ff */
[----:B------:R-:W-:Y:S01]  /*05b0*/  MOV R6, RZ ;  /* 0x000000ff00067202 */ /* 0x000fe20000000f00 */
[----:B------:R-:W0:Y:S01]  /*05c0*/  LDCU.64 UR8, c[0x4][URZ] ;  /* 0x01000000ff0877ac */ /* 0x000e220008000a00 */
[----:B------:R-:W-:Y:S02]  /*05d0*/  MOV R0, R1 ;  /* 0x0000000100007202 */ /* 0x000fe40000000f00 */
[----:B------:R-:W-:Y:S01]  /*05e0*/  LOP3.LUT R19, R2, 0x80000000, RZ, 0xfc, !PT ;  /* 0x8000000002137812 */ /* 0x000fe200078efcff */
[----:B------:R-:W-:-:S06]  /*05f0*/  UMOV UR4, URZ ;  /* 0x000000ff00047c82 */ /* 0x000fcc0008000000 */
.L_x_5:
[----:B0-----:R-:W-:Y:S02]  /*0600*/  MOV R8, UR8 ;  /* 0x0000000800087c02 */ /* 0x001fe40008000f00 */
[----:B------:R-:W-:-:S05]  /*0610*/  MOV R9, UR9 ;  /* 0x0000000900097c02 */ /* 0x000fca0008000f00 */
[----:B------:R-:W2:Y:S01]  /*0620*/  LDG.E.CONSTANT R2, desc[UR6][R8.64] ;  /* 0x0000000608027981 */ /* 0x000ea2000c1e9900 */
[----:B------:R-:W-:Y:S02]  /*0630*/  UIADD3 UR8, UP0, UPT, UR8, 0x4, URZ ;  /* 0x0000000408087890 */ /* 0x000fe4000ff1e0ff */
[----:B------:R-:W-:Y:S02]  /*0640*/  UIADD3 UR4, UPT, UPT, UR4, 0x1, URZ ;  /* 0x0000000104047890 */ /* 0x000fe4000fffe0ff */
[----:B------:R-:W-:Y:S02]  /*0650*/  UIADD3.X UR9, UPT, UPT, URZ, UR9, URZ, UP0, !UPT ;  /* 0x00000009ff097290 */ /* 0x000fe400087fe4ff */
[----:B------:R-:W-:Y:S01]  /*0660*/  UISETP.NE.AND UP0, UPT, UR4, 0x6, UPT ;  /* 0x000000060400788c */ /* 0x000fe2000bf05270 */
[----:B--2---:R-:W-:-:S03]  /*0670*/  IMAD.WIDE.U32 R2, R2, R19, RZ ;  /* 0x0000001302027225 */ /* 0x004fc600078e00ff */
[----:B------:R-:W-:-:S04]  /*0680*/  IADD3 R15, P0, PT, R2, R6, RZ ;  /* 0x00000006020f7210 */ /* 0x000fc80007f1e0ff */
[----:B------:R-:W-:Y:S01]  /*0690*/  IADD3.X R6, PT, PT, R3, R17, RZ, P0, !PT ;  /* 0x0000001103067210 */ /* 0x000fe200007fe4ff */
[----:B------:R0:W-:Y:S02]  /*06a0*/  STL [R0], R15 ;  /* 0x0000000f00007387 */ /* 0x0001e40000100800 */
[----:B0-----:R-:W-:Y:S01]  /*06b0*/  IADD3 R0, PT, PT, R0, 0x4, RZ ;  /* 0x0000000400007810 */ /* 0x001fe20007ffe0ff */
[----:B------:R-:W-:Y:S06]  /*06c0*/  BRA.U UP0, `(.L_x_5) ;  /* 0xfffffffd00cc7547 */ /* 0x000fec000b83ffff */
[----:B------:R-:W-:Y:S01]  /*06d0*/  SHF.R.U32.HI R4, RZ, 0x17, R11 ;  /* 0x00000017ff047819 */ /* 0x000fe2000001160b */
[----:B------:R0:W-:Y:S03]  /*06e0*/  STL [R1+0x18], R6 ;  /* 0x0000180601007387 */ /* 0x0001e60000100800 */
[C---:B------:R-:W-:Y:S02]  /*06f0*/  LOP3.LUT R0, R4.reuse, 0xe0, RZ, 0xc0, !PT ;  /* 0x000000e004007812 */ /* 0x040fe400078ec0ff */
[----:B------:R-:W-:Y:S02]  /*0700*/  LOP3.LUT P0, RZ, R4, 0x1f, RZ, 0xc0, !PT ;  /* 0x0000001f04ff7812 */ /* 0x000fe4000780c0ff */
[----:B------:R-:W-:-:S04]  /*0710*/  IADD3 R0, PT, PT, R0, -0x80, RZ ;  /* 0xffffff8000007810 */ /* 0x000fc80007ffe0ff */
[----:B------:R-:W-:-:S05]  /*0720*/  SHF.R.U32.HI R0, RZ, 0x5, R0 ;  /* 0x00000005ff007819 */ /* 0x000fca0000011600 */
[----:B------:R-:W-:-:S05]  /*0730*/  IMAD R12, R0, -0x4, R1 ;  /* 0xfffffffc000c7824 */ /* 0x000fca00078e0201 */
[----:B------:R-:W2:Y:S04]  /*0740*/  LDL R0, [R12+0x18] ;  /* 0x000018000c007983 */ /* 0x000ea80000100800 */
[----:B------:R-:W2:Y:S04]  /*0750*/  LDL R3, [R12+0x14] ;  /* 0x000014000c037983 */ /* 0x000ea80000100800 */
[----:B------:R-:W3:Y:S01]  /*0760*/  @P0 LDL R2, [R12+0x10] ;  /* 0x000010000c020983 */ /* 0x000ee20000100800 */
[----:B------:R-:W-:Y:S01]  /*0770*/  LOP3.LUT R4, R4, 0x1f, RZ, 0xc0, !PT ;  /* 0x0000001f04047812 */ /* 0x000fe200078ec0ff */
[----:B------:R-:W-:Y:S01]  /*0780*/  UMOV UR4, 0x54442d19 ;  /* 0x54442d1900047882 */ /* 0x000fe20000000000 */
[----:B------:R-:W-:-:S02]  /*0790*/  UMOV UR5, 0x3bf921fb ;  /* 0x3bf921fb00057882 */ /* 0x000fc40000000000 */
[-C--:B--2---:R-:W-:Y:S02]  /*07a0*/  @P0 SHF.L.W.U32.HI R0, R3, R4.reuse, R0 ;  /* 0x0000000403000219 */ /* 0x084fe40000010e00 */
[----:B---3--:R-:W-:Y:S02]  /*07b0*/  @P0 SHF.L.W.U32.HI R3, R2, R4, R3 ;  /* 0x0000000402030219 */ /* 0x008fe40000010e03 */
[----:B------:R-:W-:Y:S02]  /*07c0*/  ISETP.GE.AND P0, PT, R11, RZ, PT ;  /* 0x000000ff0b00720c */ /* 0x000fe40003f06270 */
[C---:B------:R-:W-:Y:S02]  /*07d0*/  SHF.L.W.U32.HI R2, R3.reuse, 0x2, R0 ;  /* 0x0000000203027819 */ /* 0x040fe40000010e00 */
[----:B------:R-:W-:Y:S02]  /*07e0*/  SHF.L.U32 R3, R3, 0x2, RZ ;  /* 0x0000000203037819 */ /* 0x000fe400000006ff */
[----:B------:R-:W-:-:S04]  /*07f0*/  SHF.R.S32.HI R4, RZ, 0x1f, R2 ;  /* 0x0000001fff047819 */ /* 0x000fc80000011402 */
[C---:B------:R-:W-:Y:S02]  /*0800*/  LOP3.LUT R8, R4.reuse, R3, RZ, 0x3c, !PT ;  /* 0x0000000304087212 */ /* 0x040fe400078e3cff */
[----:B------:R-:W-:Y:S02]  /*0810*/  LOP3.LUT R9, R4, R2, RZ, 0x3c, !PT ;  /* 0x0000000204097212 */ /* 0x000fe400078e3cff */
[----:B------:R-:W-:Y:S02]  /*0820*/  SHF.R.U32.HI R3, RZ, 0x1e, R0 ;  /* 0x0000001eff037819 */ /* 0x000fe40000011600 */
[C---:B------:R-:W-:Y:S02]  /*0830*/  LOP3.LUT R4, R2.reuse, R11, RZ, 0x3c, !PT ;  /* 0x0000000b02047212 */ /* 0x040fe400078e3cff */
[----:B------:R-:W2:Y:S01]  /*0840*/  I2F.F64.S64 R8, R8 ;  /* 0x0000000800087312 */ /* 0x000ea20000301c00 */
[----:B------:R-:W-:Y:S02]  /*0850*/  LEA.HI R0, R2, R3, RZ, 0x1 ;  /* 0x0000000302007211 */ /* 0x000fe400078f08ff */
[----:B------:R-:W-:-:S02]  /*0860*/  ISETP.GE.AND P1, PT, R4, RZ, PT ;  /* 0x000000ff0400720c */ /* 0x000fc40003f26270 */
[----:B------:R-:W-:-:S04]  /*0870*/  IADD3 R2, PT, PT, -R0, RZ, RZ ;  /* 0x000000ff00027210 */ /* 0x000fc80007ffe1ff */
[----:B------:R-:W-:Y:S01]  /*0880*/  @!P0 MOV R0, R2 ;  /* 0x0000000200008202 */ /* 0x000fe20000000f00 */
[----:B--2---:R-:W-:-:S10]  /*0890*/  DMUL R16, R8, UR4 ;  /* 0x0000000408107c28 */ /* 0x004fd40008000000 */
[----:B------:R-:W2:Y:S02]  /*08a0*/  F2F.F32.F64 R16, R16 ;  /* 0x0000001000107310 */ /* 0x000ea40000301000 */
[----:B0-2---:R-:W-:-:S07]  /*08b0*/  FSEL R4, -R16, R16, !P1 ;  /* 0x0000001010047208 */ /* 0x005fce0004800100 */
.L_x_4:
[----:B------:R-:W-:Y:S01]  /*08c0*/  MOV R15, 0x37cbac00 ;  /* 0x37cbac00000f7802 */ /* 0x000fe20000000f00 */
[----:B------:R-:W-:Y:S01]  /*08d0*/  FMUL R2, R4, R4 ;  /* 0x0000000404027220 */ /* 0x000fe20000400000 */
[C---:B------:R-:W-:Y:S02]  /*08e0*/  LOP3.LUT R6, R0.reuse, 0x1, RZ, 0xc0, !PT ;  /* 0x0000000100067812 */ /* 0x040fe400078ec0ff */
[----:B------:R-:W-:Y:S01]  /*08f0*/  IADD3 R0, PT, PT, R0, 0x1, RZ ;  /* 0x0000000100007810 */ /* 0x000fe20007ffe0ff */
[----:B------:R-:W-:Y:S01]  /*0900*/  FFMA R3, R2, R15, -0.0013887860113754868507 ;  /* 0xbab607ed02037423 */ /* 0x000fe2000000000f */
[----:B------:R-:W-:Y:S02]  /*0910*/  ISETP.NE.U32.AND P0, PT, R6, 0x1, PT ;  /* 0x000000010600780c */ /* 0x000fe40003f05070 */
[----:B------:R-:W-:Y:S02]  /*0920*/  MOV R9, 0x3c0885e4 ;  /* 0x3c0885e400097802 */ /* 0x000fe40000000f00 */
[----:B------:R-:W-:-:S02]  /*0930*/  MOV R6, 0x3e2aaaa8 ;  /* 0x3e2aaaa800067802 */ /* 0x000fc40000000f00 */
[----:B------:R-:W-:Y:S02]  /*0940*/  LOP3.LUT P1, RZ, R0, 0x2, RZ, 0xc0, !PT ;  /* 0x0000000200ff7812 */ /* 0x000fe4000782c0ff */
[----:B------:R-:W-:Y:S02]  /*0950*/  FSEL R3, R3, -0.00019574658654164522886, P0 ;  /* 0xb94d415303037808 */ /* 0x000fe40000000000 */
[----:B------:R-:W-:Y:S02]  /*0960*/  FSEL R9, R9, 0.041666727513074874878, !P0 ;  /* 0x3d2aaabb09097808 */ /* 0x000fe40004000000 */
[----:B------:R-:W-:Y:S02]  /*0970*/  FSEL R0, R4, 1, !P0 ;  /* 0x3f80000004007808 */ /* 0x000fe40004000000 */
[----:B------:R-:W-:Y:S01]  /*0980*/  FSEL R4, -R6, -0.4999999701976776123, !P0 ;  /* 0xbeffffff06047808 */ /* 0x000fe20004000100 */
[C---:B------:R-:W-:Y:S01]  /*0990*/  FFMA R9, R2.reuse, R3, R9 ;  /* 0x0000000302097223 */ /* 0x040fe20000000009 */
[----:B------:R-:W-:Y:S01]  /*09a0*/  FSETP.GE.AND P0, PT, |R11|, 105615, PT ;  /* 0x47ce47800b00780b */ /* 0x000fe20003f06200 */
[----:B------:R-:W-:-:S02]  /*09b0*/  FFMA R3, R2, R0, RZ ;  /* 0x0000000002037223 */ /* 0x000fc400000000ff */
[----:B------:R-:W-:-:S04]  /*09c0*/  FFMA R4, R2, R9, R4 ;  /* 0x0000000902047223 */ /* 0x000fc80000000004 */
[----:B------:R-:W-:-:S04]  /*09d0*/  FFMA R12, R3, R4, R0 ;  /* 0x00000004030c7223 */ /* 0x000fc80000000000 */
[----:B------:R-:W-:Y:S02]  /*09e0*/  @P1 FADD R12, RZ, -R12 ;  /* 0x8000000cff0c1221 */ /* 0x000fe40000000000 */
[----:B------:R-:W-:Y:S05]  /*09f0*/  @!P0 BRA `(.L_x_6) ;  /* 0x0000000000dc8947 */ /* 0x000fea0003800000 */
        /* <DEDUP_REMOVED lines=11> */
.L_x_7:
        /* <DEDUP_REMOVED lines=25> */
[----:B------:R-:W-:Y:S01]  /*0c40*/  UMOV UR5, 0x3bf921fb ;  /* 0x3bf921fb00057882 */ /* 0x000fe20000000000 */
[----:B------:R-:W-:-:S02]  /*0c50*/  ISETP.GE.AND P1, PT, R11, RZ, PT ;  /* 0x000000ff0b00720c */ /* 0x000fc40003f26270 */
[-C--:B--2---:R-:W-:Y:S02]  /*0c60*/  @P0 SHF.L.W.U32.HI R0, R3, R4.reuse, R0 ;  /* 0x0000000403000219 */ /* 0x084fe40000010e00 */
[----:B---3--:R-:W-:-:S04]  /*0c70*/  @P0 SHF.L.W.U32.HI R3, R2, R4, R3 ;  /* 0x0000000402030219 */ /* 0x008fc80000010e03 */
[C---:B------:R-:W-:Y:S02]  /*0c80*/  SHF.L.W.U32.HI R2, R3.reuse, 0x2, R0 ;  /* 0x0000000203027819 */ /* 0x040fe40000010e00 */
[----:B------:R-:W-:Y:S02]  /*0c90*/  SHF.L.U32 R3, R3, 0x2, RZ ;  /* 0x0000000203037819 */ /* 0x000fe400000006ff */
[----:B------:R-:W-:Y:S02]  /*0ca0*/  SHF.R.S32.HI R4, RZ, 0x1f, R2 ;  /* 0x0000001fff047819 */ /* 0x000fe40000011402 */
[----:B------:R-:W-:Y:S02]  /*0cb0*/  LOP3.LUT R11, R2, R11, RZ, 0x3c, !PT ;  /* 0x0000000b020b7212 */ /* 0x000fe400078e3cff */
[C---:B------:R-:W-:Y:S02]  /*0cc0*/  LOP3.LUT R8, R4.reuse, R3, RZ, 0x3c, !PT ;  /* 0x0000000304087212 */ /* 0x040fe400078e3cff */
[----:B------:R-:W-:-:S02]  /*0cd0*/  LOP3.LUT R9, R4, R2, RZ, 0x3c, !PT ;  /* 0x0000000204097212 */ /* 0x000fc400078e3cff */
[----:B------:R-:W-:Y:S02]  /*0ce0*/  SHF.R.U32.HI R3, RZ, 0x1e, R0 ;  /* 0x0000001eff037819 */ /* 0x000fe40000011600 */
[----:B------:R-:W-:Y:S02]  /*0cf0*/  ISETP.GE.AND P0, PT, R11, RZ, PT ;  /* 0x000000ff0b00720c */ /* 0x000fe40003f06270 */
[----:B------:R-:W2:Y:S01]  /*0d00*/  I2F.F64.S64 R8, R8 ;  /* 0x0000000800087312 */ /* 0x000ea20000301c00 */
[----:B------:R-:W-:-:S04]  /*0d10*/  LEA.HI R14, R2, R3, RZ, 0x1 ;  /* 0x00000003020e7211 */ /* 0x000fc800078f08ff */
[----:B------:R-:W-:-:S04]  /*0d20*/  IADD3 R0, PT, PT, -R14, RZ, RZ ;  /* 0x000000ff0e007210 */ /* 0x000fc80007ffe1ff */
[----:B------:R-:W-:Y:S01]  /*0d30*/  @!P1 MOV R14, R0 ;  /* 0x00000000000e9202 */ /* 0x000fe20000000f00 */
[----:B--2---:R-:W-:-:S10]  /*0d40*/  DMUL R16, R8, UR4 ;  /* 0x0000000408107c28 */ /* 0x004fd40008000000 */
[----:B------:R-:W2:Y:S02]  /*0d50*/  F2F.F32.F64 R16, R16 ;  /* 0x0000001000107310 */ /* 0x000ea40000301000 */
[----:B0-2---:R-:W-:-:S07]  /*0d60*/  FSEL R13, -R16, R16, !P0 ;  /* 0x00000010100d7208 */ /* 0x005fce0004000100 */
.L_x_6:
[----:B------:R-:W-:Y:S01]  /*0d70*/  FMUL R2, R13, R13 ;  /* 0x0000000d0d027220 */ /* 0x000fe20000400000 */
[----:B------:R-:W-:Y:S01]  /*0d80*/  LOP3.LUT R0, R14, 0x1, RZ, 0xc0, !PT ;  /* 0x000000010e007812 */ /* 0x000fe200078ec0ff */
[----:B------:R-:W-:Y:S01]  /*0d90*/  UMOV UR4, 0x5a1cac08 ;  /* 0x5a1cac0800047882 */ /* 0x000fe20000000000 */
[----:B------:R-:W-:Y:S01]  /*0da0*/  MOV R3, 0x3d2aaabb ;  /* 0x3d2aaabb00037802 */ /* 0x000fe20000000f00 */
[----:B------:R-:W-:Y:S01]  /*0db0*/  FFMA R15, R2, R15, -0.0013887860113754868507 ;  /* 0xbab607ed020f7423 */ /* 0x000fe2000000000f */
[----:B------:R-:W-:Y:S01]  /*0dc0*/  ISETP.NE.U32.AND P0, PT, R0, 0x1, PT ;  /* 0x000000010000780c */ /* 0x000fe20003f05070 */
[----:B------:R-:W-:Y:S01]  /*0dd0*/  UMOV UR5, 0x3fe93b64 ;  /* 0x3fe93b6400057882 */ /* 0x000fe20000000000 */
[----:B------:R-:W-:Y:S01]  /*0de0*/  MOV R4, 0x3effffff ;  /* 0x3effffff00047802 */ /* 0x000fe20000000f00 */
[----:B-1----:R-:W-:Y:S01]  /*0df0*/  FMUL R6, R10, R10 ;  /* 0x0000000a0a067220 */ /* 0x002fe20000400000 */
[----:B------:R-:W-:Y:S02]  /*0e00*/  FSEL R15, R15, -0.00019574658654164522886, !P0 ;  /* 0xb94d41530f0f7808 */ /* 0x000fe40004000000 */
[----:B------:R-:W-:-:S02]  /*0e10*/  FSEL R3, R3, 0.0083327032625675201416, !P0 ;  /* 0x3c0885e403037808 */ /* 0x000fc40004000000 */
[----:B------:R-:W-:Y:S01]  /*0e20*/  LOP3.LUT P1, RZ, R14, 0x2, RZ, 0xc0, !PT ;  /* 0x000000020eff7812 */ /* 0x000fe2000782c0ff */
[-C--:B------:R-:W-:Y:S01]  /*0e30*/  FMUL R14, R7, R10.reuse ;  /* 0x0000000a070e7220 */ /* 0x080fe20000400000 */
[----:B------:R-:W-:Y:S01]  /*0e40*/  FSEL R0, R13, 1, P0 ;  /* 0x3f8000000d007808 */ /* 0x000fe20000000000 */
[----:B------:R-:W-:Y:S01]  /*0e50*/  FFMA R15, R2, R15, R3 ;  /* 0x0000000f020f7223 */ /* 0x000fe20000000003 */
[----:B------:R-:W-:Y:S01]  /*0e60*/  FSEL R4, -R4, -0.16666662693023681641, !P0 ;  /* 0xbe2aaaa804047808 */ /* 0x000fe20004000100 */
[----:B------:R-:W-:Y:S01]  /*0e70*/  F2F.F64.F32 R12, R12 ;  /* 0x0000000c000c7310 */ /* 0x000fe20000201800 */
[C---:B------:R-:W-:Y:S01]  /*0e80*/  FFMA R11, R7.reuse, R10, R14 ;  /* 0x0000000a070b7223 */ /* 0x040fe2000000000e */
[C---:B------:R-:W-:Y:S01]  /*0e90*/  FFMA R3, R2.reuse, R0, RZ ;  /* 0x0000000002037223 */ /* 0x040fe200000000ff */
[----:B------:R-:W-:Y:S01]  /*0ea0*/  FFMA R7, R7, R7, -R6 ;  /* 0x0000000707077223 */ /* 0x000fe20000000806 */
[----:B------:R-:W-:-:S04]  /*0eb0*/  FFMA R4, R2, R15, R4 ;  /* 0x0000000f02047223 */ /* 0x000fc80000000004 */
[----:B------:R-:W-:-:S04]  /*0ec0*/  FFMA R4, R3, R4, R0 ;  /* 0x0000000403047223 */ /* 0x000fc80000000000 */
[----:B------:R-:W-:-:S04]  /*0ed0*/  @P1 FADD R4, RZ, -R4 ;  /* 0x80000004ff041221 */ /* 0x000fc80000000000 */
[----:B------:R-:W0:Y:S02]  /*0ee0*/  F2F.F64.F32 R2, R4 ;  /* 0x0000000400027310 */ /* 0x000e240000201800 */
[----:B0-----:R-:W-:Y:S02]  /*0ef0*/  DMUL R8, R2, UR4 ;  /* 0x0000000402087c28 */ /* 0x001fe40008000000 */
[----:B------:R-:W-:Y:S01]  /*0f00*/  DMUL R2, R12, -UR4 ;  /* 0x800000040c027c28 */ /* 0x000fe20008000000 */
[----:B------:R-:W-:-:S03]  /*0f10*/  UMOV UR4, 0xc ;  /* 0x0000000c00047882 */ /* 0x000fc60000000000 */
[----:B------:R-:W0:Y:S08]  /*0f20*/  F2F.F32.F64 R0, R8 ;  /* 0x0000000800007310 */ /* 0x000e300000301000 */
[----:B------:R-:W1:Y:S01]  /*0f30*/  F2F.F32.F64 R2, R2 ;  /* 0x0000000200027310 */ /* 0x000e620000301000 */
[----:B0-----:R-:W-:-:S04]  /*0f40*/  FADD R4, R0, R11 ;  /* 0x0000000b00047221 */ /* 0x001fc80000000000 */
[----:B------:R-:W-:Y:S01]  /*0f50*/  FMUL R6, R4, R4 ;  /* 0x0000000404067220 */ /* 0x000fe20000400000 */
[----:B-1----:R-:W-:-:S04]  /*0f60*/  FADD R7, R2, R7 ;  /* 0x0000000702077221 */ /* 0x002fc80000000000 */
[C---:B------:R-:W-:Y:S01]  /*0f70*/  FMUL R11, R7.reuse, R4 ;  /* 0x00000004070b7220 */ /* 0x040fe20000400000 */
[----:B------:R-:W-:-:S03]  /*0f80*/  FFMA R9, R7, R7, -R6 ;  /* 0x0000000707097223 */ /* 0x000fc60000000806 */
[----:B------:R-:W-:Y:S01]  /*0f90*/  FFMA R11, R7, R4, R11 ;  /* 0x00000004070b7223 */ /* 0x000fe2000000000b */
[----:B------:R-:W-:-:S03]  /*0fa0*/  FADD R9, R2, R9 ;  /* 0x0000000902097221 */ /* 0x000fc60000000000 */
[----:B------:R-:W-:-:S04]  /*0fb0*/  FADD R4, R0, R11 ;  /* 0x0000000b00047221 */ /* 0x000fc80000000000 */
[-C--:B------:R-:W-:Y:S01]  /*0fc0*/  FMUL R8, R9, R4.reuse ;  /* 0x0000000409087220 */ /* 0x080fe20000400000 */
[----:B------:R-:W-:-:S03]  /*0fd0*/  FMUL R6, R4, R4 ;  /* 0x0000000404067220 */ /* 0x000fc60000400000 */
[C---:B------:R-:W-:Y:S01]  /*0fe0*/  FFMA R3, R9.reuse, R4, R8 ;  /* 0x0000000409037223 */ /* 0x040fe20000000008 */
[----:B------:R-:W-:-:S03]  /*0ff0*/  FFMA R9, R9, R9, -R6 ;  /* 0x0000000909097223 */ /* 0x000fc60000000806 */
[----:B------:R-:W-:Y:S01]  /*1000*/  FADD R4, R0, R3 ;  /* 0x0000000300047221 */ /* 0x000fe20000000000 */
[----:B------:R-:W-:-:S03]  /*1010*/  FADD R9, R2, R9 ;  /* 0x0000000902097221 */ /* 0x000fc60000000000 */
[-C--:B------:R-:W-:Y:S01]  /*1020*/  FMUL R6, R4, R4.reuse ;  /* 0x0000000404067220 */ /* 0x080fe20000400000 */
[----:B------:R-:W-:-:S03]  /*1030*/  FMUL R7, R9, R4 ;  /* 0x0000000409077220 */ /* 0x000fc60000400000 */
[C---:B------:R-:W-:Y:S01]  /*1040*/  FFMA R3, R9.reuse, R9, -R6 ;  /* 0x0000000909037223 */ /* 0x040fe20000000806 */
[----:B------:R-:W-:-:S03]  /*1050*/  FFMA R7, R9, R4, R7 ;  /* 0x0000000409077223 */ /* 0x000fc60000000007 */
[----:B------:R-:W-:Y:S01]  /*1060*/  FADD R3, R2, R3 ;  /* 0x0000000302037221 */ /* 0x000fe20000000000 */
        /* <DEDUP_REMOVED lines=48> */
[----:B------:R-:W-:-:S07]  /*1370*/  FADD R7, R0, R7 ;  /* 0x0000000700077221 */ /* 0x000fce0000000000 */
.L_x_8:
[CC--:B------:R-:W-:Y:S01]  /*1380*/  FMUL R6, R7.reuse, R4.reuse ;  /* 0x0000000407067220 */ /* 0x0c0fe20000400000 */
[C---:B------:R-:W-:Y:S01]  /*1390*/  FMUL R3, R7.reuse, R7 ;  /* 0x0000000707037220 */ /* 0x040fe20000400000 */
[----:B------:R-:W-:Y:S02]  /*13a0*/  UIADD3 UR4, UPT, UPT, UR4, 0x24, URZ ;  /* 0x0000002404047890 */ /* 0x000fe4000fffe0ff */
[-C--:B------:R-:W-:Y:S01]  /*13b0*/  FFMA R7, R7, R4.reuse, R6 ;  /* 0x0000000407077223 */ /* 0x080fe20000000006 */
[----:B------:R-:W-:Y:S01]  /*13c0*/  FFMA R3, R4, R4, -R3 ;  /* 0x0000000404037223 */ /* 0x000fe20000000803 */
[----:B------:R-:W-:Y:S02]  /*13d0*/  UISETP.NE.AND UP0, UPT, UR4, 0x12c, UPT ;  /* 0x0000012c0400788c */ /* 0x000fe4000bf05270 */
        /* <DEDUP_REMOVED lines=211> */
[----:B------:R-:W-:Y:S01]  /*2110*/  FADD R7, R0, R7 ;  /* 0x0000000700077221 */ /* 0x000fe20000000000 */
[----:B------:R-:W-:Y:S06]  /*2120*/  BRA.U UP0, `(.L_x_8) ;  /* 0xfffffff100947547 */ /* 0x000fec000b83ffff */
[----:B------:R-:W0:Y:S01]  /*2130*/  LDC.64 R2, c[0x0][0x380] ;  /* 0x0000e000ff027b82 */ /* 0x000e220000000a00 */
[----:B------:R-:W-:-:S04]  /*2140*/  FMUL R7, R7, R7 ;  /* 0x0000000707077220 */ /* 0x000fc80000400000 */
[----:B------:R-:W-:-:S05]  /*2150*/  FFMA R7, R4, R4, R7 ;  /* 0x0000000404077223 */ /* 0x000fca0000000007 */
[----:B------:R-:W-:Y:S01]  /*2160*/  FSETP.GEU.AND P0, PT, R7, 2, PT ;  /* 0x400000000700780b */ /* 0x000fe20003f0e000 */
[----:B0-----:R-:W-:-:S03]  /*2170*/  IMAD.WIDE R2, R5, 0x3, R2 ;  /* 0x0000000305027825 */ /* 0x001fc600078e0202 */
[----:B------:R-:W-:Y:S02]  /*2180*/  SEL R5, RZ, 0xffffffff, P0 ;  /* 0xffffffffff057807 */ /* 0x000fe40000000000 */
[----:B------:R-:W-:Y:S04]  /*2190*/  STG.E.U8 desc[UR6][R2.64+0x1], RZ ;  /* 0x000001ff02007986 */ /* 0x000fe8000c101106 */
[----:B------:R-:W-:Y:S04]  /*21a0*/  STG.E.U8 desc[UR6][R2.64+0x2], RZ ;  /* 0x000002ff02007986 */ /* 0x000fe8000c101106 */
[----:B------:R-:W-:Y:S01]  /*21b0*/  STG.E.U8 desc[UR6][R2.64], R5 ;  /* 0x0000000502007986 */ /* 0x000fe2000c101106 */
[----:B------:R-:W-:Y:S05]  /*21c0*/  EXIT ;  /* 0x000000000000794d */ /* 0x000fea0003800000 */
        .weak           $__internal_0_$__cuda_sm20_div_rn_f64_full
        .type           $__internal_0_$__cuda_sm20_div_rn_f64_full,@function
        .size           $__internal_0_$__cuda_sm20_div_rn_f64_full,($__internal_1_$__cuda_sm3x_div_rn_noftz_f32_slowpath - $__internal_0_$__cuda_sm20_div_rn_f64_full)
$__internal_0_$__cuda_sm20_div_rn_f64_full:
[----:B------:R-:W-:Y:S01]  /*21d0*/  HFMA2 R3, -RZ, RZ, 1.9873046875, 0.00048828125 ;  /* 0x3ff31000ff037431 */ /* 0x000fe200000001ff */
[----:B------:R-:W-:Y:S02]  /*21e0*/  MOV R2, 0x0 ;  /* 0x0000000000027802 */ /* 0x000fe40000000f00 */
[----:B------:R-:W-:Y:S02]  /*21f0*/  MOV R12, 0x1 ;  /* 0x00000001000c7802 */ /* 0x000fe40000000f00 */
[C---:B------:R-:W-:Y:S01]  /*2200*/  FSETP.GEU.AND P1, PT, |R9|.reuse, 1.469367938527859385e-39, PT ;  /* 0x001000000900780b */ /* 0x040fe20003f2e200 */
[----:B------:R-:W0:Y:S01]  /*2210*/  MUFU.RCP64H R13, R3 ;  /* 0x00000003000d7308 */ /* 0x000e220000001800 */
[----:B------:R-:W-:Y:S02]  /*2220*/  LOP3.LUT R4, R9, 0x7ff00000, RZ, 0xc0, !PT ;  /* 0x7ff0000009047812 */ /* 0x000fe400078ec0ff */
[----:B------:R-:W-:Y:S02]  /*2230*/  MOV R11, 0x1ca00000 ;  /* 0x1ca00000000b7802 */ /* 0x000fe40000000f00 */
[----:B------:R-:W-:-:S02]  /*2240*/  ISETP.GE.U32.AND P0, PT, R4, 0x40900000, PT ;  /* 0x409000000400780c */ /* 0x000fc40003f06070 */
[----:B------:R-:W-:Y:S02]  /*2250*/  MOV R6, R4 ;  /* 0x0000000400067202 */ /* 0x000fe40000000f00 */
[----:B------:R-:W-:Y:S02]  /*2260*/  SEL R11, R11, 0x63400000, !P0 ;  /* 0x634000000b0b7807 */ /* 0x000fe40004000000 */
[----:B------:R-:W-:-:S04]  /*2270*/  MOV R21, 0x40900000 ;  /* 0x4090000000157802 */ /* 0x000fc80000000f00 */
[----:B------:R-:W-:Y:S01]  /*2280*/  IADD3 R22, PT, PT, R21, -0x1, RZ ;  /* 0xffffffff15167810 */ /* 0x000fe20007ffe0ff */
[----:B0-----:R-:W-:-:S08]  /*2290*/  DFMA R14, R12, -R2, 1 ;  /* 0x3ff000000c0e742b */ /* 0x001fd00000000802 */
[----:B------:R-:W-:-:S08]  /*22a0*/  DFMA R14, R14, R14, R14 ;  /* 0x0000000e0e0e722b */ /* 0x000fd0000000000e */
[----:B------:R-:W-:Y:S01]  /*22b0*/  DFMA R16, R12, R14, R12 ;  /* 0x0000000e0c10722b */ /* 0x000fe2000000000c */
[C-C-:B------:R-:W-:Y:S02]  /*22c0*/  @!P1 LOP3.LUT R14, R11.reuse, 0x80000000, R9.reuse, 0xf8, !PT ;  /* 0x800000000b0e9812 */ /* 0x140fe400078ef809 */
[----:B------:R-:W-:Y:S02]  /*22d0*/  LOP3.LUT R13, R11, 0x800fffff, R9, 0xf8, !PT ;  /* 0x800fffff0b0d7812 */ /* 0x000fe400078ef809 */
[----:B------:R-:W-:Y:S02]  /*22e0*/  @!P1 LOP3.LUT R15, R14, 0x100000, RZ, 0xfc, !PT ;  /* 0x001000000e0f9812 */ /* 0x000fe400078efcff */
[----:B------:R-:W-:Y:S01]  /*22f0*/  MOV R12, R8 ;  /* 0x00000008000c7202 */ /* 0x000fe20000000f00 */
[----:B------:R-:W-:Y:S01]  /*2300*/  DFMA R18, R16, -R2, 1 ;  /* 0x3ff000001012742b */ /* 0x000fe20000000802 */
[----:B------:R-:W-:-:S06]  /*2310*/  @!P1 MOV R14, RZ ;  /* 0x000000ff000e9202 */ /* 0x000fcc0000000f00 */
[----:B------:R-:W-:Y:S02]  /*2320*/  @!P1 DFMA R12, R12, 2, -R14 ;  /* 0x400000000c0c982b */ /* 0x000fe4000000080e */
[----:B------:R-:W-:-:S08]  /*2330*/  DFMA R14, R16, R18, R16 ;  /* 0x00000012100e722b */ /* 0x000fd00000000010 */
[----:B------:R-:W-:Y:S01]  /*2340*/  @!P1 LOP3.LUT R6, R13, 0x7ff00000, RZ, 0xc0, !PT ;  /* 0x7ff000000d069812 */ /* 0x000fe200078ec0ff */
[----:B------:R-:W-:-:S03]  /*2350*/  DMUL R16, R14, R12 ;  /* 0x0000000c0e107228 */ /* 0x000fc60000000000 */
[----:B------:R-:W-:-:S04]  /*2360*/  IADD3 R20, PT, PT, R6, -0x1, RZ ;  /* 0xffffffff06147810 */ /* 0x000fc80007ffe0ff */
[----:B------:R-:W-:Y:S01]  /*2370*/  ISETP.GT.U32.AND P0, PT, R20, 0x7feffffe, PT ;  /* 0x7feffffe1400780c */ /* 0x000fe20003f04070 */
[----:B------:R-:W-:-:S03]  /*2380*/  DFMA R18, R16, -R2, R12 ;  /* 0x800000021012722b */ /* 0x000fc6000000000c */
[----:B------:R-:W-:-:S05]  /*2390*/  ISETP.GT.U32.OR P0, PT, R22, 0x7feffffe, P0 ;  /* 0x7feffffe1600780c */ /* 0x000fca0000704470 */
[----:B------:R-:W-:-:S08]  /*23a0*/  DFMA R14, R14, R18, R16 ;  /* 0x000000120e0e722b */ /* 0x000fd00000000010 */
[----:B------:R-:W-:Y:S05]  /*23b0*/  @P0 BRA `(.L_x_9) ;  /* 0x0000000000680947 */ /* 0x000fea0003800000 */
[----:B------:R-:W-:Y:S02]  /*23c0*/  MOV R9, 0x40900000 ;  /* 0x4090000000097802 */ /* 0x000fe40000000f00 */
[----:B------:R-:W-:Y:S02]  /*23d0*/  MOV R8, RZ ;  /* 0x000000ff00087202 */ /* 0x000fe40000000f00 */
[----:B------:R-:W-:-:S04]  /*23e0*/  VIADDMNMX R4, R4, -R9, 0xb9600000, !PT ;  /* 0xb960000004047446 */ /* 0x000fc80007800909 */
[----:B------:R-:W-:-:S04]  /*23f0*/  VIMNMX R4, PT, PT, R4, 0x46a00000, PT ;  /* 0x46a0000004047848 */ /* 0x000fc80003fe0100 */
[----:B------:R-:W-:-:S04]  /*2400*/  IADD3 R4, PT, PT, -R11, R4, RZ ;  /* 0x000000040b047210 */ /* 0x000fc80007ffe1ff */
[----:B------:R-:W-:-:S06]  /*2410*/  IADD3 R9, PT, PT, R4, 0x7fe00000, RZ ;  /* 0x7fe0000004097810 */ /* 0x000fcc0007ffe0ff */
[----:B------:R-:W-:-:S10]  /*2420*/  DMUL R16, R14, R8 ;  /* 0x000000080e107228 */ /* 0x000fd40000000000 */
[----:B------:R-:W-:-:S13]  /*2430*/  FSETP.GTU.AND P0, PT, |R17|, 1.469367938527859385e-39, PT ;  /* 0x001000001100780b */ /* 0x000fda0003f0c200 */
[----:B------:R-:W-:Y:S05]  /*2440*/  @P0 BRA `(.L_x_10) ;  /* 0x0000000000880947 */ /* 0x000fea0003800000 */
[----:B------:R-:W-:Y:S01]  /*2450*/  DFMA R2, R14, -R2, R12 ;  /* 0x800000020e02722b */ /* 0x000fe2000000000c */
[----:B------:R-:W-:-:S09]  /*2460*/  MOV R8, RZ ;  /* 0x000000ff00087202 */ /* 0x000fd20000000f00 */
[C---:B------:R-:W-:Y:S02]  /*2470*/  FSETP.NEU.AND P0, PT, R3.reuse, RZ, PT ;  /* 0x000000ff0300720b */ /* 0x040fe40003f0d000 */
[----:B------:R-:W-:-:S04]  /*2480*/  LOP3.LUT R2, R3, 0x40931000, RZ, 0x3c, !PT ;  /* 0x4093100003027812 */ /* 0x000fc800078e3cff */
[----:B------:R-:W-:-:S04]  /*2490*/  LOP3.LUT R11, R2, 0x80000000, RZ, 0xc0, !PT ;  /* 0x80000000020b7812 */ /* 0x000fc800078ec0ff */
[----:B------:R-:W-:-:S03]  /*24a0*/  LOP3.LUT R9, R11, R9, RZ, 0xfc, !PT ;  /* 0x000000090b097212 */ /* 0x000fc600078efcff */
[----:B------:R-:W-:Y:S05]  /*24b0*/  @!P0 BRA `(.L_x_10) ;  /* 0x00000000006c8947 */ /* 0x000fea0003800000 */
[----:B------:R-:W-:Y:S01]  /*24c0*/  IADD3 R3, PT, PT, -R4, RZ, RZ ;  /* 0x000000ff04037210 */ /* 0x000fe20007ffe1ff */
[----:B------:R-:W-:Y:S01]  /*24d0*/  DMUL.RP R8, R14, R8 ;  /* 0x000000080e087228 */ /* 0x000fe20000008000 */
[----:B------:R-:W-:-:S06]  /*24e0*/  MOV R2, RZ ;  /* 0x000000ff00027202 */ /* 0x000fcc0000000f00 */
[----:B------:R-:W-:-:S03]  /*24f0*/  DFMA R2, R16, -R2, R14 ;  /* 0x800000021002722b */ /* 0x000fc6000000000e */
[----:B------:R-:W-:-:S03]  /*2500*/  LOP3.LUT R11, R9, R11, RZ, 0x3c, !PT ;  /* 0x0000000b090b7212 */ /* 0x000fc600078e3cff */
[----:B------:R-:W-:-:S04]  /*2510*/  IADD3 R2, PT, PT, -R4, -0x43300000, RZ ;  /* 0xbcd0000004027810 */ /* 0x000fc80007ffe1ff */
[----:B------:R-:W-:-:S04]  /*2520*/  FSETP.NEU.AND P0, PT, |R3|, R2, PT ;  /* 0x000000020300720b */ /* 0x000fc80003f0d200 */
[----:B------:R-:W-:Y:S02]  /*2530*/  FSEL R16, R8, R16, !P0 ;  /* 0x0000001008107208 */ /* 0x000fe40004000000 */
[----:B------:R-:W-:Y:S01]  /*2540*/  FSEL R17, R11, R17, !P0 ;  /* 0x000000110b117208 */ /* 0x000fe20004000000 */
[----:B------:R-:W-:Y:S06]  /*2550*/  BRA `(.L_x_10) ;  /* 0x0000000000447947 */ /* 0x000fec0003800000 */
.L_x_9:
[----:B------:R-:W-:-:S14]  /*2560*/  DSETP.NAN.AND P0, PT, R8, R8, PT ;  /* 0x000000080800722a */ /* 0x000fdc0003f08000 */
[----:B------:R-:W-:Y:S05]  /*2570*/  @P0 BRA `(.L_x_11) ;  /* 0x0000000000340947 */ /* 0x000fea0003800000 */
[----:B------:R-:W-:Y:S02]  /*2580*/  ISETP.NE.AND P0, PT, R6, R21, PT ;  /* 0x000000150600720c */ /* 0x000fe40003f05270 */
[----:B------:R-:W-:Y:S02]  /*2590*/  MOV R16, 0x0 ;  /* 0x0000000000107802 */ /* 0x000fe40000000f00 */
[----:B------:R-:W-:-:S09]  /*25a0*/  MOV R17, 0xfff80000 ;  /* 0xfff8000000117802 */ /* 0x000fd20000000f00 */
[----:B------:R-:W-:Y:S05]  /*25b0*/  @!P0 BRA `(.L_x_10) ;  /* 0x00000000002c8947 */ /* 0x000fea0003800000 */
[----:B------:R-:W-:Y:S02]  /*25c0*/  ISETP.NE.AND P0, PT, R6, 0x7ff00000, PT ;  /* 0x7ff000000600780c */ /* 0x000fe40003f05270 */
[----:B------:R-:W-:Y:S02]  /*25d0*/  LOP3.LUT R8, R9, 0x40931000, RZ, 0x3c, !PT ;  /* 0x4093100009087812 */ /* 0x000fe400078e3cff */
[----:B------:R-:W-:Y:S02]  /*25e0*/  ISETP.EQ.OR P0, PT, R21, RZ, !P0 ;  /* 0x000000ff1500720c */ /* 0x000fe40004702670 */
[----:B------:R-:W-:-:S11]  /*25f0*/  LOP3.LUT R17, R8, 0x80000000, RZ, 0xc0, !PT ;  /* 0x8000000008117812 */ /* 0x000fd600078ec0ff */
[----:B------:R-:W-:Y:S02]  /*2600*/  @P0 LOP3.LUT R2, R17, 0x7ff00000, RZ, 0xfc, !PT ;  /* 0x7ff0000011020812 */ /* 0x000fe400078efcff */
[----:B------:R-:W-:Y:S02]  /*2610*/  @!P0 MOV R16, RZ ;  /* 0x000000ff00108202 */ /* 0x000fe40000000f00 */
[----:B------:R-:W-:Y:S02]  /*2620*/  @P0 MOV R16, RZ ;  /* 0x000000ff00100202 */ /* 0x000fe40000000f00 */
[----:B------:R-:W-:Y:S01]  /*2630*/  @P0 MOV R17, R2 ;  /* 0x0000000200110202 */ /* 0x000fe20000000f00 */
[----:B------:R-:W-:Y:S06]  /*2640*/  BRA `(.L_x_10) ;  /* 0x0000000000087947 */ /* 0x000fec0003800000 */
.L_x_11:
[----:B------:R-:W-:Y:S02]  /*2650*/  LOP3.LUT R17, R9, 0x80000, RZ, 0xfc, !PT ;  /* 0x0008000009117812 */ /* 0x000fe400078efcff */
[----:B------:R-:W-:-:S07]  /*2660*/  MOV R16, R8 ;  /* 0x0000000800107202 */ /* 0x000fce0000000f00 */
.L_x_10:
[----:B------:R-:W-:Y:S02]  /*2670*/  MOV R2, R0 ;  /* 0x0000000000027202 */ /* 0x000fe40000000f00 */
[----:B------:R-:W-:-:S04]  /*2680*/  MOV R3, 0x0 ;  /* 0x0000000000037802 */ /* 0x000fc80000000f00 */
[----:B------:R-:W-:Y:S05]  /*2690*/  RET.REL.NODEC R2 `(_Z14JuliaSetKernelP6uchar3iii) ;  /* 0xffffffd802587950 */ /* 0x000fea0003c3ffff */
        .weak           $__internal_1_$__cuda_sm3x_div_rn_noftz_f32_slowpath
        .type           $__internal_1_$__cuda_sm3x_div_rn_noftz_f32_slowpath,@function
        .size           $__internal_1_$__cuda_sm3x_div_rn_noftz_f32_slowpath,(.L_x_25 - $__internal_1_$__cuda_sm3x_div_rn_noftz_f32_slowpath)
$__internal_1_$__cuda_sm3x_div_rn_noftz_f32_slowpath:
[----:B------:R-:W-:Y:S01]  /*26a0*/  SHF.R.U32.HI R6, RZ, 0x17, R3 ;  /* 0x00000017ff067819 */ /* 0x000fe20000011603 */
[----:B------:R-:W-:Y:S01]  /*26b0*/  BSSY.RECONVERGENT B1, `(.L_x_12) ;  /* 0x0000062000017945 */ /* 0x000fe20003800200 */
[----:B------:R-:W-:Y:S02]  /*26c0*/  SHF.R.U32.HI R4, RZ, 0x17, R0 ;  /* 0x00000017ff047819 */ /* 0x000fe40000011600 */
[----:B------:R-:W-:Y:S02]  /*26d0*/  LOP3.LUT R12, R6, 0xff, RZ, 0xc0, !PT ;  /* 0x000000ff060c7812 */ /* 0x000fe400078ec0ff */
[----:B------:R-:W-:Y:S02]  /*26e0*/  LOP3.LUT R10, R4, 0xff, RZ, 0xc0, !PT ;  /* 0x000000ff040a7812 */ /* 0x000fe400078ec0ff */
[----:B------:R-:W-:Y:S02]  /*26f0*/  IADD3 R8, PT, PT, R12, -0x1, RZ ;  /* 0xffffffff0c087810 */ /* 0x000fe40007ffe0ff */
[----:B------:R-:W-:-:S02]  /*2700*/  IADD3 R6, PT, PT, R10, -0x1, RZ ;  /* 0xffffffff0a067810 */ /* 0x000fc40007ffe0ff */
[----:B------:R-:W-:-:S04]  /*2710*/  ISETP.GT.U32.AND P0, PT, R8, 0xfd, PT ;  /* 0x000000fd0800780c */ /* 0x000fc80003f04070 */
[----:B------:R-:W-:-:S13]  /*2720*/  ISETP.GT.U32.OR P0, PT, R6, 0xfd, P0 ;  /* 0x000000fd0600780c */ /* 0x000fda0000704470 */
[----:B------:R-:W-:Y:S01]  /*2730*/  @!P0 MOV R4, RZ ;  /* 0x000000ff00048202 */ /* 0x000fe20000000f00 */
[----:B------:R-:W-:Y:S06]  /*2740*/  @!P0 BRA `(.L_x_13) ;  /* 0x00000000005c8947 */ /* 0x000fec0003800000 */
[----:B------:R-:W-:Y:S02]  /*2750*/  FSETP.GTU.FTZ.AND P0, PT, |R0|, +INF , PT ;  /* 0x7f8000000000780b */ /* 0x000fe40003f1c200 */
[----:B------:R-:W-:-:S04]  /*2760*/  FSETP.GTU.FTZ.AND P1, PT, |R3|, +INF , PT ;  /* 0x7f8000000300780b */ /* 0x000fc80003f3c200 */
[----:B------:R-:W-:-:S13]  /*2770*/  PLOP3.LUT P0, PT, P0, P1, PT, 0xf8, 0x8f ;  /* 0x00000000008f781c */ /* 0x000fda0000703f70 */
[----:B------:R-:W-:Y:S05]  /*2780*/  @P0 BRA `(.L_x_14) ;  /* 0x00000004004c0947 */ /* 0x000fea0003800000 */
[----:B------:R-:W-:-:S13]  /*2790*/  LOP3.LUT P0, RZ, R3, 0x7fffffff, R0, 0xc8, !PT ;  /* 0x7fffffff03ff7812 */ /* 0x000fda000780c800 */
[----:B------:R-:W-:Y:S05]  /*27a0*/  @!P0 BRA `(.L_x_15) ;  /* 0x00000004003c8947 */ /* 0x000fea0003800000 */
[C---:B------:R-:W-:Y:S02]  /*27b0*/  FSETP.NEU.FTZ.AND P2, PT, |R0|.reuse, +INF , PT ;  /* 0x7f8000000000780b */ /* 0x040fe40003f5d200 */
[----:B------:R-:W-:Y:S02]  /*27c0*/  FSETP.NEU.FTZ.AND P1, PT, |R3|, +INF , PT ;  /* 0x7f8000000300780b */ /* 0x000fe40003f3d200 */
[----:B------:R-:W-:-:S11]  /*27d0*/  FSETP.NEU.FTZ.AND P0, PT, |R0|, +INF , PT ;  /* 0x7f8000000000780b */ /* 0x000fd60003f1d200 */
[----:B------:R-:W-:Y:S05]  /*27e0*/  @!P1 BRA !P2, `(.L_x_15) ;  /* 0x00000004002c9947 */ /* 0x000fea0005000000 */
[----:B------:R-:W-:-:S04]  /*27f0*/  LOP3.LUT P2, RZ, R0, 0x7fffffff, RZ, 0xc0, !PT ;  /* 0x7fffffff00ff7812 */ /* 0x000fc8000784c0ff */
[----:B------:R-:W-:-:S13]  /*2800*/  PLOP3.LUT P1, PT, P1, P2, PT, 0x2f, 0xf2 ;  /* 0x0000000000f2781c */ /* 0x000fda0000f24577 */
[----:B------:R-:W-:Y:S05]  /*2810*/  @P1 BRA `(.L_x_16) ;  /* 0x0000000400181947 */ /* 0x000fea0003800000 */
[----:B------:R-:W-:-:S04]  /*2820*/  LOP3.LUT P1, RZ, R3, 0x7fffffff, RZ, 0xc0, !PT ;  /* 0x7fffffff03ff7812 */ /* 0x000fc8000782c0ff */
[----:B------:R-:W-:-:S13]  /*2830*/  PLOP3.LUT P0, PT, P0, P1, PT, 0x2f, 0xf2 ;  /* 0x0000000000f2781c */ /* 0x000fda0000702577 */
[----:B------:R-:W-:Y:S05]  /*2840*/  @P0 BRA `(.L_x_17) ;  /* 0x0000000400000947 */ /* 0x000fea0003800000 */
[----:B------:R-:W-:Y:S02]  /*2850*/  ISETP.GE.AND P0, PT, R6, RZ, PT ;  /* 0x000000ff0600720c */ /* 0x000fe40003f06270 */
[----:B------:R-:W-:-:S11]  /*2860*/  ISETP.GE.AND P1, PT, R8, RZ, PT ;  /* 0x000000ff0800720c */ /* 0x000fd60003f26270 */
[----:B------:R-:W-:Y:S01]  /*2870*/  @P0 MOV R4, RZ ;  /* 0x000000ff00040202 */ /* 0x000fe20000000f00 */
[----:B------:R-:W-:Y:S01]  /*2880*/  @!P0 FFMA R0, R0, 1.84467440737095516160e+19, RZ ;  /* 0x5f80000000008823 */ /* 0x000fe200000000ff */
[----:B------:R-:W-:Y:S01]  /*2890*/  @!P0 MOV R4, 0xffffffc0 ;  /* 0xffffffc000048802 */ /* 0x000fe20000000f00 */
[----:B------:R-:W-:-:S03]  /*28a0*/  @!P1 FFMA R3, R3, 1.84467440737095516160e+19, RZ ;  /* 0x5f80000003039823 */ /* 0x000fc600000000ff */
[----:B------:R-:W-:-:S07]  /*28b0*/  @!P1 IADD3 R4, PT, PT, R4, 0x40, RZ ;  /* 0x0000004004049810 */ /* 0x000fce0007ffe0ff */
.L_x_13:
[----:B------:R-:W-:Y:S01]  /*28c0*/  LEA R6, R12, 0xc0800000, 0x17 ;  /* 0xc08000000c067811 */ /* 0x000fe200078eb8ff */
[----:B------:R-:W-:Y:S03]  /*28d0*/  BSSY.RECONVERGENT B2, `(.L_x_18) ;  /* 0x0000036000027945 */ /* 0x000fe60003800200 */
[----:B------:R-:W-:Y:S02]  /*28e0*/  IADD3 R6, PT, PT, -R6, R3, RZ ;  /* 0x0000000306067210 */ /* 0x000fe40007ffe1ff */
[----:B------:R-:W-:Y:S02]  /*28f0*/  IADD3 R3, PT, PT, R10, -0x7f, RZ ;  /* 0xffffff810a037810 */ /* 0x000fe40007ffe0ff */
[----:B------:R-:W0:Y:S01]  /*2900*/  MUFU.RCP R8, R6 ;  /* 0x0000000600087308 */ /* 0x000e220000001000 */
[----:B------:R-:W-:Y:S02]  /*2910*/  FADD.FTZ R9, -R6, -RZ ;  /* 0x800000ff06097221 */ /* 0x000fe40000010100 */
[----:B------:R-:W-:-:S02]  /*2920*/  IMAD R0, R3, -0x800000, R0 ;  /* 0xff80000003007824 */ /* 0x000fc400078e0200 */
[----:B0-----:R-:W-:-:S04]  /*2930*/  FFMA R11, R8, R9, 1 ;  /* 0x3f800000080b7423 */ /* 0x001fc80000000009 */
[----:B------:R-:W-:-:S04]  /*2940*/  FFMA R13, R8, R11, R8 ;  /* 0x0000000b080d7223 */ /* 0x000fc80000000008 */
[----:B------:R-:W-:-:S04]  /*2950*/  FFMA R8, R0, R13, RZ ;  /* 0x0000000d00087223 */ /* 0x000fc800000000ff */
[----:B------:R-:W-:-:S04]  /*2960*/  FFMA R11, R9, R8, R0 ;  /* 0x00000008090b7223 */ /* 0x000fc80000000000 */
[----:B------:R-:W-:-:S04]  /*2970*/  FFMA R8, R13, R11, R8 ;  /* 0x0000000b0d087223 */ /* 0x000fc80000000008 */
[----:B------:R-:W-:Y:S01]  /*2980*/  FFMA R11, R9, R8, R0 ;  /* 0x00000008090b7223 */ /* 0x000fe20000000000 */
[----:B------:R-:W-:-:S03]  /*2990*/  IADD3 R9, PT, PT, R3, 0x7f, -R12 ;  /* 0x0000007f03097810 */ /* 0x000fc60007ffe80c */
[----:B------:R-:W-:Y:S01]  /*29a0*/  FFMA R0, R13, R11, R8 ;  /* 0x0000000b0d007223 */ /* 0x000fe20000000008 */
[----:B------:R-:W-:-:S04]  /*29b0*/  IADD3 R9, PT, PT, R9, R4, RZ ;  /* 0x0000000409097210 */ /* 0x000fc80007ffe0ff */
[----:B------:R-:W-:-:S04]  /*29c0*/  SHF.R.U32.HI R3, RZ, 0x17, R0 ;  /* 0x00000017ff037819 */ /* 0x000fc80000011600 */
[----:B------:R-:W-:-:S04]  /*29d0*/  LOP3.LUT R3, R3, 0xff, RZ, 0xc0, !PT ;  /* 0x000000ff03037812 */ /* 0x000fc800078ec0ff */
[----:B------:R-:W-:-:S04]  /*29e0*/  IADD3 R10, PT, PT, R3, R9, RZ ;  /* 0x00000009030a7210 */ /* 0x000fc80007ffe0ff */
[----:B------:R-:W-:-:S04]  /*29f0*/  IADD3 R3, PT, PT, R10, -0x1, RZ ;  /* 0xffffffff0a037810 */ /* 0x000fc80007ffe0ff */
[----:B------:R-:W-:-:S13]  /*2a00*/  ISETP.GE.U32.AND P0, PT, R3, 0xfe, PT ;  /* 0x000000fe0300780c */ /* 0x000fda0003f06070 */
[----:B------:R-:W-:Y:S05]  /*2a10*/  @!P0 BRA `(.L_x_19) ;  /* 0x0000000000808947 */ /* 0x000fea0003800000 */
[----:B------:R-:W-:-:S13]  /*2a20*/  ISETP.GT.AND P0, PT, R10, 0xfe, PT ;  /* 0x000000fe0a00780c */ /* 0x000fda0003f04270 */
[----:B------:R-:W-:Y:S05]  /*2a30*/  @P0 BRA `(.L_x_20) ;  /* 0x00000000006c0947 */ /* 0x000fea0003800000 */
[----:B------:R-:W-:-:S13]  /*2a40*/  ISETP.GE.AND P0, PT, R10, 0x1, PT ;  /* 0x000000010a00780c */ /* 0x000fda0003f06270 */
[----:B------:R-:W-:Y:S05]  /*2a50*/  @P0 BRA `(.L_x_21) ;  /* 0x0000000000740947 */ /* 0x000fea0003800000 */
[----:B------:R-:W-:Y:S02]  /*2a60*/  ISETP.GE.AND P0, PT, R10, -0x18, PT ;  /* 0xffffffe80a00780c */ /* 0x000fe40003f06270 */
[----:B------:R-:W-:-:S11]  /*2a70*/  LOP3.LUT R0, R0, 0x80000000, RZ, 0xc0, !PT ;  /* 0x8000000000007812 */ /* 0x000fd600078ec0ff */
[----:B------:R-:W-:Y:S05]  /*2a80*/  @!P0 BRA `(.L_x_21) ;  /* 0x0000000000688947 */ /* 0x000fea0003800000 */
[CCC-:B------:R-:W-:Y:S01]  /*2a90*/  FFMA.RZ R3, R13.reuse, R11.reuse, R8.reuse ;  /* 0x0000000b0d037223 */ /* 0x1c0fe2000000c008 */
[C---:B------:R-:W-:Y:S01]  /*2aa0*/  IADD3 R9, PT, PT, R10.reuse, 0x20, RZ ;  /* 0x000000200a097810 */ /* 0x040fe20007ffe0ff */
[-CC-:B------:R-:W-:Y:S01]  /*2ab0*/  FFMA.RM R4, R13, R11.reuse, R8.reuse ;  /* 0x0000000b0d047223 */ /* 0x180fe20000004008 */
[C---:B------:R-:W-:Y:S02]  /*2ac0*/  ISETP.NE.AND P2, PT, R10.reuse, RZ, PT ;  /* 0x000000ff0a00720c */ /* 0x040fe40003f45270 */
[----:B------:R-:W-:Y:S01]  /*2ad0*/  LOP3.LUT R6, R3, 0x7fffff, RZ, 0xc0, !PT ;  /* 0x007fffff03067812 */ /* 0x000fe200078ec0ff */
[----:B------:R-:W-:Y:S01]  /*2ae0*/  FFMA.RP R3, R13, R11, R8 ;  /* 0x0000000b0d037223 */ /* 0x000fe20000008008 */
[----:B------:R-:W-:Y:S02]  /*2af0*/  ISETP.NE.AND P1, PT, R10, RZ, PT ;  /* 0x000000ff0a00720c */ /* 0x000fe40003f25270 */
[----:B------:R-:W-:Y:S02]  /*2b00*/  LOP3.LUT R6, R6, 0x800000, RZ, 0xfc, !PT ;  /* 0x0080000006067812 */ /* 0x000fe400078efcff */
[----:B------:R-:W-:-:S02]  /*2b10*/  IADD3 R8, PT, PT, -R10, RZ, RZ ;  /* 0x000000ff0a087210 */ /* 0x000fc40007ffe1ff */
[----:B------:R-:W-:Y:S02]  /*2b20*/  SHF.L.U32 R9, R6, R9, RZ ;  /* 0x0000000906097219 */ /* 0x000fe400000006ff */
[----:B------:R-:W-:Y:S02]  /*2b30*/  FSETP.NEU.FTZ.AND P0, PT, R3, R4, PT ;  /* 0x000000040300720b */ /* 0x000fe40003f1d000 */
[----:B------:R-:W-:Y:S02]  /*2b40*/  SEL R3, R8, RZ, P2 ;  /* 0x000000ff08037207 */ /* 0x000fe40001000000 */
[----:B------:R-:W-:Y:S02]  /*2b50*/  ISETP.NE.AND P1, PT, R9, RZ, P1 ;  /* 0x000000ff0900720c */ /* 0x000fe40000f25270 */
[----:B------:R-:W-:Y:S02]  /*2b60*/  SHF.R.U32.HI R3, RZ, R3, R6 ;  /* 0x00000003ff037219 */ /* 0x000fe40000011606 */
[----:B------:R-:W-:-:S02]  /*2b70*/  PLOP3.LUT P0, PT, P0, P1, PT, 0xf8, 0x8f ;  /* 0x00000000008f781c */ /* 0x000fc40000703f70 */
[----:B------:R-:W-:Y:S02]  /*2b80*/  SHF.R.U32.HI R9, RZ, 0x1, R3 ;  /* 0x00000001ff097819 */ /* 0x000fe40000011603 */
[----:B------:R-:W-:-:S04]  /*2b90*/  SEL R4, RZ, 0x1, !P0 ;  /* 0x00000001ff047807 */ /* 0x000fc80004000000 */
[----:B------:R-:W-:-:S04]  /*2ba0*/  LOP3.LUT R4, R4, 0x1, R9, 0xf8, !PT ;  /* 0x0000000104047812 */ /* 0x000fc800078ef809 */
[----:B------:R-:W-:-:S04]  /*2bb0*/  LOP3.LUT R4, R4, R3, RZ, 0xc0, !PT ;  /* 0x0000000304047212 */ /* 0x000fc800078ec0ff */
[----:B------:R-:W-:-:S04]  /*2bc0*/  IADD3 R9, PT, PT, R9, R4, RZ ;  /* 0x0000000409097210 */ /* 0x000fc80007ffe0ff */
[----:B------:R-:W-:Y:S01]  /*2bd0*/  LOP3.LUT R0, R9, R0, RZ, 0xfc, !PT ;  /* 0x0000000009007212 */ /* 0x000fe200078efcff */
[----:B------:R-:W-:Y:S06]  /*2be0*/  BRA `(.L_x_21) ;  /* 0x0000000000107947 */ /* 0x000fec0003800000 */
.L_x_20:
[----:B------:R-:W-:-:S04]  /*2bf0*/  LOP3.LUT R0, R0, 0x80000000, RZ, 0xc0, !PT ;  /* 0x8000000000007812 */ /* 0x000fc800078ec0ff */
[----:B------:R-:W-:Y:S01]  /*2c00*/  LOP3.LUT R0, R0, 0x7f800000, RZ, 0xfc, !PT ;  /* 0x7f80000000007812 */ /* 0x000fe200078efcff */
[----:B------:R-:W-:Y:S06]  /*2c10*/  BRA `(.L_x_21) ;  /* 0x0000000000047947 */ /* 0x000fec0003800000 */
.L_x_19:
[----:B------:R-:W-:-:S07]  /*2c20*/  LEA R0, R9, R0, 0x17 ;  /* 0x0000000009007211 */ /* 0x000fce00078eb8ff */
.L_x_21:
[----:B------:R-:W-:Y:S05]  /*2c30*/  BSYNC.RECONVERGENT B2 ;  /* 0x0000000000027941 */ /* 0x000fea0003800200 */
.L_x_18:
[----:B------:R-:W-:Y:S05]  /*2c40*/  BRA `(.L_x_22) ;  /* 0x0000000000207947 */ /* 0x000fea0003800000 */
.L_x_17:
[----:B------:R-:W-:-:S04]  /*2c50*/  LOP3.LUT R0, R3, 0x80000000, R0, 0x48, !PT ;  /* 0x8000000003007812 */ /* 0x000fc800078e4800 */
[----:B------:R-:W-:Y:S01]  /*2c60*/  LOP3.LUT R0, R0, 0x7f800000, RZ, 0xfc, !PT ;  /* 0x7f80000000007812 */ /* 0x000fe200078efcff */
[----:B------:R-:W-:Y:S06]  /*2c70*/  BRA `(.L_x_22) ;  /* 0x0000000000147947 */ /* 0x000fec0003800000 */
.L_x_16:
[----:B------:R-:W-:Y:S01]  /*2c80*/  LOP3.LUT R0, R3, 0x80000000, R0, 0x48, !PT ;  /* 0x8000000003007812 */ /* 0x000fe200078e4800 */
[----:B------:R-:W-:Y:S06]  /*2c90*/  BRA `(.L_x_22) ;  /* 0x00000000000c7947 */ /* 0x000fec0003800000 */
.L_x_15:
[----:B------:R-:W0:Y:S01]  /*2ca0*/  MUFU.RSQ R0, -QNAN ;  /* 0xffc0000000007908 */ /* 0x000e220000001400 */
[----:B------:R-:W-:Y:S05]  /*2cb0*/  BRA `(.L_x_22) ;  /* 0x0000000000047947 */ /* 0x000fea0003800000 */
.L_x_14:
[----:B------:R-:W-:-:S07]  /*2cc0*/  FADD.FTZ R0, R0, R3 ;  /* 0x0000000300007221 */ /* 0x000fce0000010000 */
.L_x_22:
[----:B------:R-:W-:Y:S05]  /*2cd0*/  BSYNC.RECONVERGENT B1 ;  /* 0x0000000000017941 */ /* 0x000fea0003800200 */
.L_x_12:
[----:B------:R-:W-:Y:S01]  /*2ce0*/  HFMA2 R3, -RZ, RZ, 0, 0 ;  /* 0x00000000ff037431 */ /* 0x000fe200000001ff */
[----:B0-----:R-:W-:-:S03]  /*2cf0*/  MOV R4, R0 ;  /* 0x0000000000047202 */ /* 0x001fc60000000f00 */
[----:B------:R-:W-:Y:S05]  /*2d00*/  RET.REL.NODEC R2 `(_Z14JuliaSetKernelP6uchar3iii) ;  /* 0xffffffd002bc7950 */ /* 0x000fea0003c3ffff */
.L_x_23:
[----:B------:R-:W-:-:S00]  /*2d10*/  BRA `(.L_x_23) ;  /* 0xfffffffc00fc7947 */ /* 0x000fc0000383ffff */
[----:B------:R-:W-:-:S00]  /*2d20*/  NOP ;  /* 0x0000000000007918 */ /* 0x000fc00000000000 */
        /* <DEDUP_REMOVED lines=13> */
.L_x_25:


//--------------------- .nv.global.init           --------------------------
	.section	.nv.global.init,"aw",@progbits
	.align	4
.nv.global.init:
	.type		__cudart_i2opi_f,@object
	.size		__cudart_i2opi_f,(.L_0 - __cudart_i2opi_f)
__cudart_i2opi_f:
        /*0000*/ 	.byte	0x41, 0x90, 0x43, 0x3c, 0x99, 0x95, 0x62, 0xdb, 0xc0, 0xdd, 0x34, 0xf5, 0xd1, 0x57, 0x27, 0xfc
        /*0010*/ 	.byte	0x29, 0x15, 0x44, 0x4e, 0x6e, 0x83, 0xf9, 0xa2
.L_0:


//--------------------- .nv.shared.reserved.0     --------------------------
	.section	.nv.shared.reserved.0,"aw",@nobits
	.weak		__nv_reservedSMEM_offset_0_alias
	.size		__nv_reservedSMEM_offset_0_alias, 0, 64
	.other		__nv_reservedSMEM_offset_0_alias,@"STO_CUDA_RESERVED_SHARED STV_DEFAULT"
__nv_reservedSMEM_offset_0_alias:
	.zero		0
	.zero		64


//--------------------- .nv.constant0._Z14JuliaSetKernelP6uchar3iii --------------------------
	.section	.nv.constant0._Z14JuliaSetKernelP6uchar3iii,"a",@progbits
	.sectionflags	@""
	.align	4
.nv.constant0._Z14JuliaSetKernelP6uchar3iii:
	.zero		916


//--------------------- SYMBOLS --------------------------

	.type		.nv.reservedSmem.offset0,@object
	.size		.nv.reservedSmem.offset0,0x4
